def attn_fwd(
    Q,
    K,
    V,
    Out,
    Lse,
    sm_scale,
    stride_qz,
    stride_qh,
    stride_qm,
    stride_qk,
    stride_kz,
    stride_kh,
    stride_kn,
    stride_kk,
    stride_vz,
    stride_vh,
    stride_vn,
    stride_vk,
    stride_oz,
    stride_oh,
    stride_om,
    stride_ok,
    seqlen_q,
    seqlen_k,
    BLOCK_M: tl.constexpr,
    BLOCK_N: tl.constexpr,
    HEAD_DIM: tl.constexpr,
    CAUSAL: tl.constexpr,
):
    start_m = tl.program_id(0)
    off_hz = tl.program_id(1)
    q_off = off_hz * stride_qh
    k_off = off_hz * stride_kh
    v_off = off_hz * stride_vh
    offs_m = start_m * BLOCK_M + tl.arange(0, BLOCK_M)
    offs_d = tl.arange(0, HEAD_DIM)
    offs_n = tl.arange(0, BLOCK_N)
    q_ptrs = Q + q_off + offs_m[:, None] * stride_qm + offs_d[None, :] * stride_qk
    k_ptrs = K + k_off + offs_d[:, None] * stride_kk + offs_n[None, :] * stride_kn
    v_ptrs = V + v_off + offs_n[:, None] * stride_vn + offs_d[None, :] * stride_vk
    m_i = tl.full([BLOCK_M], float("-inf"), dtype=tl.float32)
    l_i = tl.zeros([BLOCK_M], dtype=tl.float32) + 1.0
    acc = tl.zeros([BLOCK_M, HEAD_DIM], dtype=tl.float32)
    q = tl.load(q_ptrs)
    acc, l_i, m_i = _attn_fwd_inner(
        acc,
        l_i,
        m_i,
        q,
        k_ptrs,
        v_ptrs,
        sm_scale,
        stride_kn,
        stride_vn,
        start_m,
        seqlen_k,
        BLOCK_M,
        BLOCK_N,
        HEAD_DIM,
        CAUSAL,
    )
    acc = acc / l_i[:, None]
    lse = m_i + tl.math.log2(l_i) / 1.4426950408889634
    o_ptrs = (
        Out
        + off_hz * stride_oh
        + offs_m[:, None] * stride_om
        + offs_d[None, :] * stride_ok
    )
    tl.store(o_ptrs, acc.to(Out.dtype.element_ty))
    tl.store(Lse + off_hz * seqlen_q + offs_m, lse)

# config = {"BLOCK_M": 32, "BLOCK_N": 64, "HEAD_DIM": 256, "arch": "sm_100", "causal": true, "dtype": "fp8e4m3", "num_stages": 2, "num_warps": 8}
# arch = sm_100


// ===== COMPILED SASS (sm_100a) =====

	.target	sm_100a

	.elftype	@"ET_EXEC"


//--------------------- .note.nv.tkinfo           --------------------------
	.section	.note.nv.tkinfo,"",@"SHT_NOTE"
	.sectionflags	@"SHF_NOTE_NV_TKINFO"
	.tkinfo
        /*0018*/ 	.word	0x00000081
        /*0030*/ 	.string	""
        /*0030*/ 	.string	"ptxas-blackwell"
        /*0030*/ 	.string	"Cuda compilation tools, release 12.9, V12.9.86"
        /*0030*/ 	.string	"Build cuda_12.9.r12.9/compiler.36037853_0"
        /*0030*/ 	.string	"-v  -suppress-debug-info  -lineinfo  -arch sm_100a "



//--------------------- .note.nv.cuver            --------------------------
	.section	.note.nv.cuver,"",@"SHT_NOTE"
	.sectionflags	@"SHF_NOTE_NV_CUVER"
        /*0018*/ 	.short	0x0001
        /*001a*/ 	.short	0x0064
        /*001c*/ 	.short	0x0001
        /*001e*/ 	.short	0x0000
        /*0020*/ 	.short	0x0001
        /*0022*/ 	.short	0x0000


//--------------------- .nv.info                  --------------------------
	.section	.nv.info,"",@"SHT_CUDA_INFO"
	.align	4


	//----- nvinfo : EIATTR_REGCOUNT
	.align		4
        /*0000*/ 	.byte	0x04, 0x2f
        /*0002*/ 	.short	(.L_2 - .L_1)
	.align		4
.L_1:
        /*0004*/ 	.word	index@(attn_fwd)
        /*0008*/ 	.word	0x000000ff


	//----- nvinfo : EIATTR_FRAME_SIZE
	.align		4
.L_2:
        /*000c*/ 	.byte	0x04, 0x11
        /*000e*/ 	.short	(.L_4 - .L_3)
	.align		4
.L_3:
        /*0010*/ 	.word	index@(attn_fwd)
        /*0014*/ 	.word	0x00000208


	//----- nvinfo : EIATTR_MIN_STACK_SIZE
	.align		4
.L_4:
        /*0018*/ 	.byte	0x04, 0x12
        /*001a*/ 	.short	(.L_6 - .L_5)
	.align		4
.L_5:
        /*001c*/ 	.word	index@(attn_fwd)
        /*0020*/ 	.word	0x00000208
.L_6:


//--------------------- .nv.info.attn_fwd         --------------------------
	.section	.nv.info.attn_fwd,"",@"SHT_CUDA_INFO"
	.sectionflags	@""
	.align	4


	//----- nvinfo : EIATTR_CUDA_API_VERSION
	.align		4
        /*0000*/ 	.byte	0x04, 0x37
        /*0002*/ 	.short	(.L_8 - .L_7)
.L_7:
        /*0004*/ 	.word	0x00000081


	//----- nvinfo : EIATTR_KPARAM_INFO
	.align		4
.L_8:
        /*0008*/ 	.byte	0x04, 0x17
        /*000a*/ 	.short	(.L_10 - .L_9)
.L_9:
        /*000c*/ 	.word	0x00000000
        /*0010*/ 	.short	0x0019
        /*0012*/ 	.short	0x0080
        /*0014*/ 	.byte	0x00, 0xf4, 0x21, 0x00


	//----- nvinfo : EIATTR_KPARAM_INFO
	.align		4
.L_10:
        /*0018*/ 	.byte	0x04, 0x17
        /*001a*/ 	.short	(.L_12 - .L_11)
.L_11:
        /*001c*/ 	.word	0x00000000
        /*0020*/ 	.short	0x0018
        /*0022*/ 	.short	0x0078
        /*0024*/ 	.byte	0x00, 0xf4, 0x21, 0x00


	//----- nvinfo : EIATTR_KPARAM_INFO
	.align		4
.L_12:
        /*0028*/ 	.byte	0x04, 0x17
        /*002a*/ 	.short	(.L_14 - .L_13)
.L_13:
        /*002c*/ 	.word	0x00000000
        /*0030*/ 	.short	0x0017
        /*0032*/ 	.short	0x0070
        /*0034*/ 	.byte	0x00, 0xf0, 0x11, 0x00


	//----- nvinfo : EIATTR_KPARAM_INFO
	.align		4
.L_14:
        /*0038*/ 	.byte	0x04, 0x17
        /*003a*/ 	.short	(.L_16 - .L_15)
.L_15:
        /*003c*/ 	.word	0x00000000
        /*0040*/ 	.short	0x0016
        /*0042*/ 	.short	0x006c
        /*0044*/ 	.byte	0x00, 0xf0, 0x11, 0x00


	//----- nvinfo : EIATTR_KPARAM_INFO
	.align		4
.L_16:
        /*0048*/ 	.byte	0x04, 0x17
        /*004a*/ 	.short	(.L_18 - .L_17)
.L_17:
        /*004c*/ 	.word	0x00000000
        /*0050*/ 	.short	0x0015
        /*0052*/ 	.short	0x0068
        /*0054*/ 	.byte	0x00, 0xf0, 0x11, 0x00


	//----- nvinfo : EIATTR_KPARAM_INFO
	.align		4
.L_18:
        /*0058*/ 	.byte	0x04, 0x17
        /*005a*/ 	.short	(.L_20 - .L_19)
.L_19:
        /*005c*/ 	.word	0x00000000
        /*0060*/ 	.short	0x0014
        /*0062*/ 	.short	0x0064
        /*0064*/ 	.byte	0x00, 0xf0, 0x11, 0x00


	//----- nvinfo : EIATTR_KPARAM_INFO
	.align		4
.L_20:
        /*0068*/ 	.byte	0x04, 0x17
        /*006a*/ 	.short	(.L_22 - .L_21)
.L_21:
        /*006c*/ 	.word	0x00000000
        /*0070*/ 	.short	0x0013
        /*0072*/ 	.short	0x0060
        /*0074*/ 	.byte	0x00, 0xf0, 0x11, 0x00


	//----- nvinfo : EIATTR_KPARAM_INFO
	.align		4
.L_22:
        /*0078*/ 	.byte	0x04, 0x17
        /*007a*/ 	.short	(.L_24 - .L_23)
.L_23:
        /*007c*/ 	.word	0x00000000
        /*0080*/ 	.short	0x0012
        /*0082*/ 	.short	0x005c
        /*0084*/ 	.byte	0x00, 0xf0, 0x11, 0x00


	//----- nvinfo : EIATTR_KPARAM_INFO
	.align		4
.L_24:
        /*0088*/ 	.byte	0x04, 0x17
        /*008a*/ 	.short	(.L_26 - .L_25)
.L_25:
        /*008c*/ 	.word	0x00000000
        /*0090*/ 	.short	0x0011
        /*0092*/ 	.short	0x0058
        /*0094*/ 	.byte	0x00, 0xf0, 0x11, 0x00


	//----- nvinfo : EIATTR_KPARAM_INFO
	.align		4
.L_26:
        /*0098*/ 	.byte	0x04, 0x17
        /*009a*/ 	.short	(.L_28 - .L_27)
.L_27:
        /*009c*/ 	.word	0x00000000
        /*00a0*/ 	.short	0x0010
        /*00a2*/ 	.short	0x0054
        /*00a4*/ 	.byte	0x00, 0xf0, 0x11, 0x00


	//----- nvinfo : EIATTR_KPARAM_INFO
	.align		4
.L_28:
        /*00a8*/ 	.byte	0x04, 0x17
        /*00aa*/ 	.short	(.L_30 - .L_29)
.L_29:
        /*00ac*/ 	.word	0x00000000
        /*00b0*/ 	.short	0x000f
        /*00b2*/ 	.short	0x0050
        /*00b4*/ 	.byte	0x00, 0xf0, 0x11, 0x00


	//----- nvinfo : EIATTR_KPARAM_INFO
	.align		4
.L_30:
        /*00b8*/ 	.byte	0x04, 0x17
        /*00ba*/ 	.short	(.L_32 - .L_31)
.L_31:
        /*00bc*/ 	.word	0x00000000
        /*00c0*/ 	.short	0x000e
        /*00c2*/ 	.short	0x004c
        /*00c4*/ 	.byte	0x00, 0xf0, 0x11, 0x00


	//----- nvinfo : EIATTR_KPARAM_INFO
	.align		4
.L_32:
        /*00c8*/ 	.byte	0x04, 0x17
        /*00ca*/ 	.short	(.L_34 - .L_33)
.L_33:
        /*00cc*/ 	.word	0x00000000
        /*00d0*/ 	.short	0x000d
        /*00d2*/ 	.short	0x0048
        /*00d4*/ 	.byte	0x00, 0xf0, 0x11, 0x00


	//----- nvinfo : EIATTR_KPARAM_INFO
	.align		4
.L_34:
        /*00d8*/ 	.byte	0x04, 0x17
        /*00da*/ 	.short	(.L_36 - .L_35)
.L_35:
        /*00dc*/ 	.word	0x00000000
        /*00e0*/ 	.short	0x000c
        /*00e2*/ 	.short	0x0044
        /*00e4*/ 	.byte	0x00, 0xf0, 0x11, 0x00


	//----- nvinfo : EIATTR_KPARAM_INFO
	.align		4
.L_36:
        /*00e8*/ 	.byte	0x04, 0x17
        /*00ea*/ 	.short	(.L_38 - .L_37)
.L_37:
        /*00ec*/ 	.word	0x00000000
        /*00f0*/ 	.short	0x000b
        /*00f2*/ 	.short	0x0040
        /*00f4*/ 	.byte	0x00, 0xf0, 0x11, 0x00


	//----- nvinfo : EIATTR_KPARAM_INFO
	.align		4
.L_38:
        /*00f8*/ 	.byte	0x04, 0x17
        /*00fa*/ 	.short	(.L_40 - .L_39)
.L_39:
        /*00fc*/ 	.word	0x00000000
        /*0100*/ 	.short	0x000a
        /*0102*/ 	.short	0x003c
        /*0104*/ 	.byte	0x00, 0xf0, 0x11, 0x00


	//----- nvinfo : EIATTR_KPARAM_INFO
	.align		4
.L_40:
        /*0108*/ 	.byte	0x04, 0x17
        /*010a*/ 	.short	(.L_42 - .L_41)
.L_41:
        /*010c*/ 	.word	0x00000000
        /*0110*/ 	.short	0x0009
        /*0112*/ 	.short	0x0038
        /*0114*/ 	.byte	0x00, 0xf0, 0x11, 0x00


	//----- nvinfo : EIATTR_KPARAM_INFO
	.align		4
.L_42:
        /*0118*/ 	.byte	0x04, 0x17
        /*011a*/ 	.short	(.L_44 - .L_43)
.L_43:
        /*011c*/ 	.word	0x00000000
        /*0120*/ 	.short	0x0008
        /*0122*/ 	.short	0x0034
        /*0124*/ 	.byte	0x00, 0xf0, 0x11, 0x00


	//----- nvinfo : EIATTR_KPARAM_INFO
	.align		4
.L_44:
        /*0128*/ 	.byte	0x04, 0x17
        /*012a*/ 	.short	(.L_46 - .L_45)
.L_45:
        /*012c*/ 	.word	0x00000000
        /*0130*/ 	.short	0x0007
        /*0132*/ 	.short	0x0030
        /*0134*/ 	.byte	0x00, 0xf0, 0x11, 0x00


	//----- nvinfo : EIATTR_KPARAM_INFO
	.align		4
.L_46:
        /*0138*/ 	.byte	0x04, 0x17
        /*013a*/ 	.short	(.L_48 - .L_47)
.L_47:
        /*013c*/ 	.word	0x00000000
        /*0140*/ 	.short	0x0006
        /*0142*/ 	.short	0x002c
        /*0144*/ 	.byte	0x00, 0xf0, 0x11, 0x00


	//----- nvinfo : EIATTR_KPARAM_INFO
	.align		4
.L_48:
        /*0148*/ 	.byte	0x04, 0x17
        /*014a*/ 	.short	(.L_50 - .L_49)
.L_49:
        /*014c*/ 	.word	0x00000000
        /*0150*/ 	.short	0x0005
        /*0152*/ 	.short	0x0028
        /*0154*/ 	.byte	0x00, 0xf0, 0x11, 0x00


	//----- nvinfo : EIATTR_KPARAM_INFO
	.align		4
.L_50:
        /*0158*/ 	.byte	0x04, 0x17
        /*015a*/ 	.short	(.L_52 - .L_51)
.L_51:
        /*015c*/ 	.word	0x00000000
        /*0160*/ 	.short	0x0004
        /*0162*/ 	.short	0x0020
        /*0164*/ 	.byte	0x00, 0xf4, 0x21, 0x00


	//----- nvinfo : EIATTR_KPARAM_INFO
	.align		4
.L_52:
        /*0168*/ 	.byte	0x04, 0x17
        /*016a*/ 	.short	(.L_54 - .L_53)
.L_53:
        /*016c*/ 	.word	0x00000000
        /*0170*/ 	.short	0x0003
        /*0172*/ 	.short	0x0018
        /*0174*/ 	.byte	0x00, 0xf4, 0x21, 0x00


	//----- nvinfo : EIATTR_KPARAM_INFO
	.align		4
.L_54:
        /*0178*/ 	.byte	0x04, 0x17
        /*017a*/ 	.short	(.L_56 - .L_55)
.L_55:
        /*017c*/ 	.word	0x00000000
        /*0180*/ 	.short	0x0002
        /*0182*/ 	.short	0x0010
        /*0184*/ 	.byte	0x00, 0xf4, 0x21, 0x00


	//----- nvinfo : EIATTR_KPARAM_INFO
	.align		4
.L_56:
        /*0188*/ 	.byte	0x04, 0x17
        /*018a*/ 	.short	(.L_58 - .L_57)
.L_57:
        /*018c*/ 	.word	0x00000000
        /*0190*/ 	.short	0x0001
        /*0192*/ 	.short	0x0008
        /*0194*/ 	.byte	0x00, 0xf4, 0x21, 0x00


	//----- nvinfo : EIATTR_KPARAM_INFO
	.align		4
.L_58:
        /*0198*/ 	.byte	0x04, 0x17
        /*019a*/ 	.short	(.L_60 - .L_59)
.L_59:
        /*019c*/ 	.word	0x00000000
        /*01a0*/ 	.short	0x0000
        /*01a2*/ 	.short	0x0000
        /*01a4*/ 	.byte	0x00, 0xf4, 0x21, 0x00


	//----- nvinfo : EIATTR_SPARSE_MMA_MASK
	.align		4
.L_60:
        /*01a8*/ 	.byte	0x03, 0x50
        /*01aa*/ 	.short	0x0000


	//----- nvinfo : EIATTR_MAXREG_COUNT
	.align		4
        /*01ac*/ 	.byte	0x03, 0x1b
        /*01ae*/ 	.short	0x00ff


	//----- nvinfo : EIATTR_NUM_BARRIERS
	.align		4
        /*01b0*/ 	.byte	0x02, 0x4c
        /*01b2*/ 	.byte	0x01
	.zero		1


	//----- nvinfo : EIATTR_ANNOTATIONS
	.align		4
        /*01b4*/ 	.byte	0x04, 0x55
        /*01b6*/ 	.short	(.L_62 - .L_61)


	//   ....[0]....
.L_61:
        /*01b8*/ 	.word	0x00000001
        /*01bc*/ 	.byte	0xf0, 0x13, 0x00, 0x00, 0x01, 0x00, 0x00, 0x00, 0x30, 0x14, 0x00, 0x00, 0x01, 0x00, 0x00, 0x00
        /* <DEDUP_REMOVED lines=128> */
        /*09cc*/ 	.byte	0x70, 0x73, 0x00, 0x00, 0x01, 0x00, 0x00, 0x00, 0xe0, 0x73, 0x00, 0x00


	//----- nvinfo : EIATTR_COOP_GROUP_MASK_REGIDS
	.align		4
.L_62:
        /*09d8*/ 	.byte	0x04, 0x29
        /*09da*/ 	.short	(.L_64 - .L_63)


	//   ....[0]....
.L_63:
        /*09dc*/ 	.word	0xffffffff


	//   ....[1]....
        /*09e0*/ 	.word	0xffffffff


	//   ....[2]....
        /*09e4*/ 	.word	0xffffffff


	//   ....[3]....
        /*09e8*/ 	.word	0xffffffff


	//   ....[4]....
        /*09ec*/ 	.word	0xffffffff


	//   ....[5]....
        /*09f0*/ 	.word	0xffffffff


	//   ....[6]....
        /*09f4*/ 	.word	0xffffffff


	//   ....[7]....
        /*09f8*/ 	.word	0xffffffff


	//   ....[8]....
        /*09fc*/ 	.word	0xffffffff


	//   ....[9]....
        /*0a00*/ 	.word	0xffffffff


	//   ....[10]....
        /*0a04*/ 	.word	0xffffffff


	//   ....[11]....
        /*0a08*/ 	.word	0xffffffff


	//   ....[12]....
        /*0a0c*/ 	.word	0xffffffff


	//   ....[13]....
        /*0a10*/ 	.word	0xffffffff


	//   ....[14]....
        /*0a14*/ 	.word	0xffffffff


	//   ....[15]....
        /*0a18*/ 	.word	0xffffffff


	//   ....[16]....
        /*0a1c*/ 	.word	0xffffffff


	//   ....[17]....
        /*0a20*/ 	.word	0xffffffff


	//   ....[18]....
        /*0a24*/ 	.word	0xffffffff


	//   ....[19]....
        /*0a28*/ 	.word	0xffffffff


	//   ....[20]....
        /*0a2c*/ 	.word	0xffffffff


	//   ....[21]....
        /*0a30*/ 	.word	0xffffffff


	//----- nvinfo : EIATTR_COOP_GROUP_INSTR_OFFSETS
	.align		4
.L_64:
        /*0a34*/ 	.byte	0x04, 0x28
        /*0a36*/ 	.short	(.L_66 - .L_65)


	//   ....[0]....
.L_65:
        /*0a38*/ 	.word	0x00005850


	//   ....[1]....
        /*0a3c*/ 	.word	0x00005860


	//   ....[2]....
        /*0a40*/ 	.word	0x00005870


	//   ....[3]....
        /*0a44*/ 	.word	0x00005880


	//   ....[4]....
        /*0a48*/ 	.word	0x000058d0


	//   ....[5]....
        /*0a4c*/ 	.word	0x000058e0


	//   ....[6]....
        /*0a50*/ 	.word	0x000058f0


	//   ....[7]....
        /*0a54*/ 	.word	0x00005900


	//   ....[8]....
        /*0a58*/ 	.word	0x00005a70


	//   ....[9]....
        /*0a5c*/ 	.word	0x00005a90


	//   ....[10]....
        /*0a60*/ 	.word	0x00005ab0


	//   ....[11]....
        /*0a64*/ 	.word	0x00005ca0


	//   ....[12]....
        /*0a68*/ 	.word	0x00005d60


	//   ....[13]....
        /*0a6c*/ 	.word	0x00005d80


	//   ....[14]....
        /*0a70*/ 	.word	0x00005db0


	//   ....[15]....
        /*0a74*/ 	.word	0x00005e00


	//   ....[16]....
        /*0a78*/ 	.word	0x00005e20


	//   ....[17]....
        /*0a7c*/ 	.word	0x00005e80


	//   ....[18]....
        /*0a80*/ 	.word	0x00005eb0


	//   ....[19]....
        /*0a84*/ 	.word	0x000060b0


	//   ....[20]....
        /*0a88*/ 	.word	0x00006160


	//   ....[21]....
        /*0a8c*/ 	.word	0x000061e0


	//----- nvinfo : EIATTR_VRC_CTA_INIT_COUNT
	.align		4
.L_66:
        /*0a90*/ 	.byte	0x02, 0x4a
	.zero		1
	.zero		1


	//----- nvinfo : EIATTR_EXIT_INSTR_OFFSETS
	.align		4
        /*0a94*/ 	.byte	0x04, 0x1c
        /*0a96*/ 	.short	(.L_68 - .L_67)


	//   ....[0]....
.L_67:
        /*0a98*/ 	.word	0x0000a840


	//   ....[1]....
        /*0a9c*/ 	.word	0x0000a870


	//----- nvinfo : EIATTR_REQNTID
	.align		4
.L_68:
        /*0aa0*/ 	.byte	0x04, 0x10
        /*0aa2*/ 	.short	(.L_70 - .L_69)
.L_69:
        /*0aa4*/ 	.word	0x00000100
        /*0aa8*/ 	.word	0x00000001
        /*0aac*/ 	.word	0x00000001


	//----- nvinfo : EIATTR_CRS_STACK_SIZE
	.align		4
.L_70:
        /*0ab0*/ 	.byte	0x04, 0x1e
        /*0ab2*/ 	.short	(.L_72 - .L_71)
.L_71:
        /*0ab4*/ 	.word	0x00000000


	//----- nvinfo : EIATTR_CBANK_PARAM_SIZE
	.align		4
.L_72:
        /*0ab8*/ 	.byte	0x03, 0x19
        /*0aba*/ 	.short	0x0088


	//----- nvinfo : EIATTR_PARAM_CBANK
	.align		4
        /*0abc*/ 	.byte	0x04, 0x0a
        /*0abe*/ 	.short	(.L_74 - .L_73)
	.align		4
.L_73:
        /*0ac0*/ 	.word	index@(.nv.constant0.attn_fwd)
        /*0ac4*/ 	.short	0x0380
        /*0ac6*/ 	.short	0x0088


	//----- nvinfo : EIATTR_SW_WAR
	.align		4
.L_74:
        /*0ac8*/ 	.byte	0x04, 0x36
        /*0aca*/ 	.short	(.L_76 - .L_75)
.L_75:
        /*0acc*/ 	.word	0x00000008
.L_76:


//--------------------- .nv.compat                --------------------------
	.section	.nv.compat,"",@"SHT_CUDA_COMPAT_INFO"
	.align	4
        /*0000*/ 	.byte	0x02, 0x02, 0x02, 0x00, 0x02, 0x05, 0x05, 0x00, 0x02, 0x03, 0x00, 0x00, 0x02, 0x06, 0x01, 0x00


//--------------------- .nv.callgraph             --------------------------
	.section	.nv.callgraph,"",@"SHT_CUDA_CALLGRAPH"
	.align	4
	.sectionentsize	8
	.align		4
        /*0000*/ 	.word	0x00000000
	.align		4
        /*0004*/ 	.word	0xffffffff
	.align		4
        /*0008*/ 	.word	0x00000000
	.align		4
        /*000c*/ 	.word	0xfffffffe
	.align		4
        /*0010*/ 	.word	0x00000000
	.align		4
        /*0014*/ 	.word	0xfffffffd
	.align		4
        /*0018*/ 	.word	0x00000000
	.align		4
        /*001c*/ 	.word	0xfffffffc


//--------------------- .nv.constant4             --------------------------
	.section	.nv.constant4,"a",@progbits
	.align	8
	.align		8
.nv.constant4:
        /*0000*/ 	.dword	_$_str


//--------------------- .text.attn_fwd            --------------------------
	.section	.text.attn_fwd,"ax",@progbits
	.align	128
        .global         attn_fwd
        .type           attn_fwd,@function
        .size           attn_fwd,(.L_x_11 - attn_fwd)
        .other          attn_fwd,@"STO_CUDA_ENTRY STV_DEFAULT"
attn_fwd:
.text.attn_fwd:
[----:B------:R-:W0:Y:S01]  /*0000*/  LDC R1, c[0x0][0x37c] ;  /* 0x0000df00ff017b82 */ /* 0x000e220000000800 */
[----:B------:R-:W1:Y:S07]  /*0010*/  S2R R11, SR_CTAID.X ;  /* 0x00000000000b7919 */ /* 0x000e6e0000002500 */
[----:B------:R-:W2:Y:S01]  /*0020*/  S2UR UR11, SR_CTAID.Y ;  /* 0x00000000000b79c3 */ /* 0x000ea20000002600 */
[----:B------:R-:W2:Y:S01]  /*0030*/  LDCU.64 UR4, c[0x0][0x3b0] ;  /* 0x00007600ff0477ac */ /* 0x000ea20008000a00 */
[----:B0-----:R-:W-:Y:S01]  /*0040*/  VIADD R1, R1, 0xfffffdf8 ;  /* 0xfffffdf801017836 */ /* 0x001fe20000000000 */
[----:B------:R-:W0:Y:S01]  /*0050*/  S2R R46, SR_TID.X ;  /* 0x00000000002e7919 */ /* 0x000e220000002100 */
[----:B------:R-:W3:Y:S04]  /*0060*/  LDCU.64 UR12, c[0x0][0x358] ;  /* 0x00006b00ff0c77ac */ /* 0x000ee80008000a00 */
[----:B------:R-:W4:Y:S08]  /*0070*/  LDC R47, c[0x0][0x3b8] ;  /* 0x0000ee00ff2f7b82 */ /* 0x000f300000000800 */
[----:B------:R-:W5:Y:S01]  /*0080*/  LDC.64 R44, c[0x0][0x380] ;  /* 0x0000e000ff2c7b82 */ /* 0x000f620000000a00 */
[----:B--2---:R-:W-:Y:S01]  /*0090*/  UIMAD UR4, UR11, UR4, URZ ;  /* 0x000000040b0472a4 */ /* 0x004fe2000f8e02ff */
[----:B-1----:R-:W-:Y:S01]  /*00a0*/  IMAD.SHL.U32 R11, R11, 0x20, RZ ;  /* 0x000000200b0b7824 */ /* 0x002fe200078e00ff */
[----:B0-----:R-:W-:-:S04]  /*00b0*/  SHF.R.U32.HI R0, RZ, 0x5, R46 ;  /* 0x00000005ff007819 */ /* 0x001fc8000001162e */
[----:B------:R-:W-:Y:S02]  /*00c0*/  LOP3.LUT R2, R11, 0x1f, R46, 0xf8, !PT ;  /* 0x0000001f0b027812 */ /* 0x000fe400078ef82e */
[----:B------:R-:W-:-:S03]  /*00d0*/  SGXT.U32 R0, R0, 0x3 ;  /* 0x000000030000781a */ /* 0x000fc60000000000 */
[----:B------:R-:W-:Y:S01]  /*00e0*/  IMAD R3, R2, UR5, RZ ;  /* 0x0000000502037c24 */ /* 0x000fe2000f8e02ff */
[----:B------:R-:W-:Y:S01]  /*00f0*/  USHF.R.S32.HI UR5, URZ, 0x1f, UR4 ;  /* 0x0000001fff057899 */ /* 0x000fe20008011404 */
[----:B----4-:R-:W-:-:S03]  /*0100*/  IMAD R0, R0, R47, RZ ;  /* 0x0000002f00007224 */ /* 0x010fc600078e02ff */
[----:B-----5:R-:W-:Y:S01]  /*0110*/  IADD3 R43, P0, P1, R3, UR4, R44 ;  /* 0x00000004032b7c10 */ /* 0x020fe2000f91e02c */
[----:B------:R-:W-:Y:S01]  /*0120*/  IMAD R5, R47, 0x8, R0 ;  /* 0x000000082f057824 */ /* 0x000fe200078e0200 */
[----:B------:R-:W-:-:S03]  /*0130*/  SHF.R.S32.HI R2, RZ, 0x1f, R3 ;  /* 0x0000001fff027819 */ /* 0x000fc60000011403 */
[----:B------:R-:W-:Y:S01]  /*0140*/  IMAD R7, R47, 0x8, R5 ;  /* 0x000000082f077824 */ /* 0x000fe200078e0205 */
[----:B------:R-:W-:Y:S02]  /*0150*/  IADD3.X R45, PT, PT, R2, UR5, R45, P0, P1 ;  /* 0x00000005022d7c10 */ /* 0x000fe400087e242d */
[CC--:B------:R-:W-:Y:S02]  /*0160*/  IADD3 R2, P0, PT, R0.reuse, R43.reuse, RZ ;  /* 0x0000002b00027210 */ /* 0x0c0fe40007f1e0ff */
[----:B------:R-:W-:Y:S02]  /*0170*/  IADD3 R4, P1, PT, R5, R43, RZ ;  /* 0x0000002b05047210 */ /* 0x000fe40007f3e0ff */
[----:B------:R-:W-:Y:S01]  /*0180*/  LEA.HI.X.SX32 R3, R0, R45, 0x1, P0 ;  /* 0x0000002d00037211 */ /* 0x000fe200000f0eff */
[----:B------:R-:W-:Y:S01]  /*0190*/  IMAD R0, R47, 0x8, R7 ;  /* 0x000000082f007824 */ /* 0x000fe200078e0207 */
[----:B------:R-:W-:Y:S02]  /*01a0*/  IADD3 R6, P0, PT, R7, R43, RZ ;  /* 0x0000002b07067210 */ /* 0x000fe40007f1e0ff */
[-C--:B------:R-:W-:Y:S01]  /*01b0*/  LEA.HI.X.SX32 R5, R5, R45.reuse, 0x1, P1 ;  /* 0x0000002d05057211 */ /* 0x080fe200008f0eff */
[----:B------:R-:W-:Y:S01]  /*01c0*/  IMAD R10, R47, 0x8, R0 ;  /* 0x000000082f0a7824 */ /* 0x000fe200078e0200 */
[----:B------:R-:W-:Y:S01]  /*01d0*/  LEA.HI.X.SX32 R7, R7, R45, 0x1, P0 ;  /* 0x0000002d07077211 */ /* 0x000fe200000f0eff */
[----:B---3--:R0:W2:Y:S01]  /*01e0*/  LDG.E.U8 R18, desc[UR12][R2.64] ;  /* 0x0000000c02127981 */ /* 0x0080a2000c1e1100 */
[----:B------:R-:W-:-:S03]  /*01f0*/  IADD3 R8, P0, PT, R0, R43, RZ ;  /* 0x0000002b00087210 */ /* 0x000fc60007f1e0ff */
[----:B------:R1:W2:Y:S01]  /*0200*/  LDG.E.U8 R19, desc[UR12][R4.64] ;  /* 0x0000000c04137981 */ /* 0x0002a2000c1e1100 */
[----:B------:R-:W-:Y:S01]  /*0210*/  LEA.HI.X.SX32 R9, R0, R45, 0x1, P0 ;  /* 0x0000002d00097211 */ /* 0x000fe200000f0eff */
[C---:B------:R-:W-:Y:S01]  /*0220*/  IMAD R0, R47.reuse, 0x8, R10 ;  /* 0x000000082f007824 */ /* 0x040fe200078e020a */
[C---:B------:R-:W-:Y:S01]  /*0230*/  IADD3 R12, P0, PT, R10.reuse, R43, RZ ;  /* 0x0000002b0a0c7210 */ /* 0x040fe20007f1e0ff */
[----:B------:R-:W3:Y:S03]  /*0240*/  LDG.E.U8 R20, desc[UR12][R6.64] ;  /* 0x0000000c06147981 */ /* 0x000ee6000c1e1100 */
[----:B------:R-:W-:Y:S01]  /*0250*/  LEA.HI.X.SX32 R13, R10, R45, 0x1, P0 ;  /* 0x0000002d0a0d7211 */ /* 0x000fe200000f0eff */
[C---:B------:R-:W-:Y:S01]  /*0260*/  IMAD R10, R47.reuse, 0x8, R0 ;  /* 0x000000082f0a7824 */ /* 0x040fe200078e0200 */
[C---:B0-----:R-:W-:Y:S01]  /*0270*/  IADD3 R2, P0, PT, R0.reuse, R43, RZ ;  /* 0x0000002b00027210 */ /* 0x041fe20007f1e0ff */
[----:B------:R0:W3:Y:S02]  /*0280*/  LDG.E.U8 R21, desc[UR12][R8.64] ;  /* 0x0000000c08157981 */ /* 0x0000e4000c1e1100 */
[C---:B------:R-:W-:Y:S01]  /*0290*/  IMAD R16, R47.reuse, 0x8, R10 ;  /* 0x000000082f107824 */ /* 0x040fe200078e020a */
[----:B------:R-:W-:Y:S01]  /*02a0*/  LEA.HI.X.SX32 R3, R0, R45, 0x1, P0 ;  /* 0x0000002d00037211 */ /* 0x000fe200000f0eff */
[----:B------:R4:W5:Y:S01]  /*02b0*/  LDG.E.U8 R22, desc[UR12][R12.64] ;  /* 0x0000000c0c167981 */ /* 0x000962000c1e1100 */
[-C--:B------:R-:W-:Y:S01]  /*02c0*/  IADD3 R14, P1, PT, R10, R43.reuse, RZ ;  /* 0x0000002b0a0e7210 */ /* 0x080fe20007f3e0ff */
[C---:B------:R-:W-:Y:S01]  /*02d0*/  IMAD R0, R47.reuse, 0x8, R16 ;  /* 0x000000082f007824 */ /* 0x040fe200078e0210 */
[C---:B-1----:R-:W-:Y:S01]  /*02e0*/  IADD3 R4, P0, PT, R16.reuse, R43, RZ ;  /* 0x0000002b10047210 */ /* 0x042fe20007f1e0ff */
[----:B------:R1:W5:Y:S03]  /*02f0*/  LDG.E.U8 R23, desc[UR12][R2.64] ;  /* 0x0000000c02177981 */ /* 0x000366000c1e1100 */
[----:B------:R-:W-:Y:S01]  /*0300*/  LEA.HI.X.SX32 R5, R16, R45, 0x1, P0 ;  /* 0x0000002d10057211 */ /* 0x000fe200000f0eff */
[----:B0-----:R-:W-:Y:S01]  /*0310*/  IMAD R9, R47, 0x8, R0 ;  /* 0x000000082f097824 */ /* 0x001fe200078e0200 */
[----:B------:R-:W-:-:S02]  /*0320*/  IADD3 R6, P0, PT, R0, R43, RZ ;  /* 0x0000002b00067210 */ /* 0x000fc40007f1e0ff */
[-C--:B------:R-:W-:Y:S01]  /*0330*/  LEA.HI.X.SX32 R15, R10, R45.reuse, 0x1, P1 ;  /* 0x0000002d0a0f7211 */ /* 0x080fe200008f0eff */
[----:B------:R0:W5:Y:S01]  /*0340*/  LDG.E.U8 R25, desc[UR12][R4.64] ;  /* 0x0000000c04197981 */ /* 0x000162000c1e1100 */
[----:B------:R-:W-:Y:S01]  /*0350*/  LEA.HI.X.SX32 R7, R0, R45, 0x1, P0 ;  /* 0x0000002d00077211 */ /* 0x000fe200000f0eff */
[----:B------:R-:W-:Y:S01]  /*0360*/  IMAD R0, R47, 0x8, R9 ;  /* 0x000000082f007824 */ /* 0x000fe200078e0209 */
[-C--:B------:R-:W-:Y:S01]  /*0370*/  IADD3 R8, P0, PT, R9, R43.reuse, RZ ;  /* 0x0000002b09087210 */ /* 0x080fe20007f1e0ff */
[----:B------:R-:W5:Y:S02]  /*0380*/  LDG.E.U8 R24, desc[UR12][R14.64] ;  /* 0x0000000c0e187981 */ /* 0x000f64000c1e1100 */
[----:B------:R-:W-:Y:S01]  /*0390*/  IMAD R10, R47, 0x8, R0 ;  /* 0x000000082f0a7824 */ /* 0x000fe200078e0200 */
[----:B----4-:R-:W-:Y:S01]  /*03a0*/  IADD3 R12, P1, PT, R0, R43, RZ ;  /* 0x0000002b000c7210 */ /* 0x010fe20007f3e0ff */
[----:B------:R4:W5:Y:S01]  /*03b0*/  LDG.E.U8 R26, desc[UR12][R6.64] ;  /* 0x0000000c061a7981 */ /* 0x000962000c1e1100 */
[----:B------:R-:W-:-:S02]  /*03c0*/  LEA.HI.X.SX32 R9, R9, R45, 0x1, P0 ;  /* 0x0000002d09097211 */ /* 0x000fc400000f0eff */
[----:B------:R-:W-:Y:S01]  /*03d0*/  LEA.HI.X.SX32 R13, R0, R45, 0x1, P1 ;  /* 0x0000002d000d7211 */ /* 0x000fe200008f0eff */
[C---:B------:R-:W-:Y:S01]  /*03e0*/  IMAD R0, R47.reuse, 0x8, R10 ;  /* 0x000000082f007824 */ /* 0x040fe200078e020a */
[C---:B-1----:R-:W-:Y:S01]  /*03f0*/  IADD3 R2, P0, PT, R10.reuse, R43, RZ ;  /* 0x0000002b0a027210 */ /* 0x042fe20007f1e0ff */
[----:B------:R1:W5:Y:S03]  /*0400*/  LDG.E.U8 R27, desc[UR12][R8.64] ;  /* 0x0000000c081b7981 */ /* 0x000366000c1e1100 */
[----:B------:R-:W-:Y:S01]  /*0410*/  LEA.HI.X.SX32 R3, R10, R45, 0x1, P0 ;  /* 0x0000002d0a037211 */ /* 0x000fe200000f0eff */
[C---:B------:R-:W-:Y:S01]  /*0420*/  IMAD R10, R47.reuse, 0x8, R0 ;  /* 0x000000082f0a7824 */ /* 0x040fe200078e0200 */
[C---:B0-----:R-:W-:Y:S01]  /*0430*/  IADD3 R4, P0, PT, R0.reuse, R43, RZ ;  /* 0x0000002b00047210 */ /* 0x041fe20007f1e0ff */
[----:B------:R-:W5:Y:S03]  /*0440*/  LDG.E.U8 R28, desc[UR12][R12.64] ;  /* 0x0000000c0c1c7981 */ /* 0x000f66000c1e1100 */
[----:B------:R-:W-:Y:S01]  /*0450*/  LEA.HI.X.SX32 R5, R0, R45, 0x1, P0 ;  /* 0x0000002d00057211 */ /* 0x000fe200000f0eff */
[C---:B------:R-:W-:Y:S01]  /*0460*/  IMAD R0, R47.reuse, 0x8, R10 ;  /* 0x000000082f007824 */ /* 0x040fe200078e020a */
[-C--:B----4-:R-:W-:Y:S01]  /*0470*/  IADD3 R6, P0, PT, R10, R43.reuse, RZ ;  /* 0x0000002b0a067210 */ /* 0x090fe20007f1e0ff */
[----:B------:R0:W4:Y:S02]  /*0480*/  LDG.E.U8 R29, desc[UR12][R2.64] ;  /* 0x0000000c021d7981 */ /* 0x000124000c1e1100 */
[----:B------:R-:W-:Y:S01]  /*0490*/  IMAD R16, R47, 0x8, R0 ;  /* 0x000000082f107824 */ /* 0x000fe200078e0200 */
[----:B------:R-:W-:Y:S01]  /*04a0*/  IADD3 R14, P1, PT, R0, R43, RZ ;  /* 0x0000002b000e7210 */ /* 0x000fe20007f3e0ff */
[----:B------:R0:W4:Y:S01]  /*04b0*/  LDG.E.U8 R30, desc[UR12][R4.64] ;  /* 0x0000000c041e7981 */ /* 0x000122000c1e1100 */
[----:B------:R-:W-:-:S02]  /*04c0*/  LEA.HI.X.SX32 R7, R10, R45, 0x1, P0 ;  /* 0x0000002d0a077211 */ /* 0x000fc400000f0eff */
[----:B------:R-:W-:Y:S01]  /*04d0*/  LEA.HI.X.SX32 R15, R0, R45, 0x1, P1 ;  /* 0x0000002d000f7211 */ /* 0x000fe200008f0eff */
[C---:B------:R-:W-:Y:S01]  /*04e0*/  IMAD R0, R47.reuse, 0x8, R16 ;  /* 0x000000082f007824 */ /* 0x040fe200078e0210 */
[C---:B-1----:R-:W-:Y:S01]  /*04f0*/  IADD3 R8, P0, PT, R16.reuse, R43, RZ ;  /* 0x0000002b10087210 */ /* 0x042fe20007f1e0ff */
[----:B------:R1:W4:Y:S03]  /*0500*/  LDG.E.U8 R31, desc[UR12][R6.64] ;  /* 0x0000000c061f7981 */ /* 0x000326000c1e1100 */
[----:B------:R-:W-:Y:S01]  /*0510*/  LEA.HI.X.SX32 R9, R16, R45, 0x1, P0 ;  /* 0x0000002d10097211 */ /* 0x000fe200000f0eff */
[C---:B------:R-:W-:Y:S01]  /*0520*/  IMAD R10, R47.reuse, 0x8, R0 ;  /* 0x000000082f0a7824 */ /* 0x040fe200078e0200 */
[C---:B0-----:R-:W-:Y:S01]  /*0530*/  IADD3 R2, P0, PT, R0.reuse, R43, RZ ;  /* 0x0000002b00027210 */ /* 0x041fe20007f1e0ff */
[----:B------:R-:W4:Y:S03]  /*0540*/  LDG.E.U8 R32, desc[UR12][R14.64] ;  /* 0x0000000c0e207981 */ /* 0x000f26000c1e1100 */
[----:B------:R-:W-:Y:S01]  /*0550*/  LEA.HI.X.SX32 R3, R0, R45, 0x1, P0 ;  /* 0x0000002d00037211 */ /* 0x000fe200000f0eff */
[C---:B------:R-:W-:Y:S01]  /*0560*/  IMAD R0, R47.reuse, 0x8, R10 ;  /* 0x000000082f007824 */ /* 0x040fe200078e020a */
[-C--:B------:R-:W-:Y:S01]  /*0570*/  IADD3 R4, P0, PT, R10, R43.reuse, RZ ;  /* 0x0000002b0a047210 */ /* 0x080fe20007f1e0ff */
        /* <DEDUP_REMOVED lines=35> */
[----:B------:R-:W4:Y:S01]  /*07b0*/  LDG.E.U8 R7, desc[UR12][R6.64] ;  /* 0x0000000c06077981 */ /* 0x000f22000c1e1100 */
[----:B------:R-:W-:-:S02]  /*07c0*/  LEA.HI.X.SX32 R9, R10, R45, 0x1, P0 ;  /* 0x0000002d0a097211 */ /* 0x000fc400000f0eff */
[----:B------:R-:W-:Y:S01]  /*07d0*/  LEA.HI.X.SX32 R13, R0, R45, 0x1, P1 ;  /* 0x0000002d000d7211 */ /* 0x000fe200008f0eff */
[C---:B------:R-:W-:Y:S01]  /*07e0*/  IMAD R0, R47.reuse, 0x8, R16 ;  /* 0x000000082f007824 */ /* 0x040fe200078e0210 */
[C---:B-1----:R-:W-:Y:S01]  /*07f0*/  IADD3 R2, P0, PT, R16.reuse, R43, RZ ;  /* 0x0000002b10027210 */ /* 0x042fe20007f1e0ff */
[----:B------:R1:W4:Y:S02]  /*0800*/  LDG.E.U8 R42, desc[UR12][R8.64] ;  /* 0x0000000c082a7981 */ /* 0x000324000c1e1100 */
[C---:B------:R-:W-:Y:S01]  /*0810*/  IMAD R10, R47.reuse, 0x8, R0 ;  /* 0x000000082f0a7824 */ /* 0x040fe200078e0200 */
[----:B------:R-:W-:Y:S01]  /*0820*/  LEA.HI.X.SX32 R3, R16, R45, 0x1, P0 ;  /* 0x0000002d10037211 */ /* 0x000fe200000f0eff */
[----:B------:R-:W4:Y:S01]  /*0830*/  LDG.E.U8 R12, desc[UR12][R12.64] ;  /* 0x0000000c0c0c7981 */ /* 0x000f22000c1e1100 */
[----:B0-----:R-:W-:Y:S01]  /*0840*/  IADD3 R4, P0, PT, R0, R43, RZ ;  /* 0x0000002b00047210 */ /* 0x001fe20007f1e0ff */
[----:B------:R-:W-:-:S03]  /*0850*/  IMAD R17, R47, 0x8, R10 ;  /* 0x000000082f117824 */ /* 0x000fc600078e020a */
[----:B------:R-:W-:Y:S01]  /*0860*/  LEA.HI.X.SX32 R5, R0, R45, 0x1, P0 ;  /* 0x0000002d00057211 */ /* 0x000fe200000f0eff */
[----:B------:R-:W-:Y:S01]  /*0870*/  IMAD R0, R47, 0x8, R17 ;  /* 0x000000082f007824 */ /* 0x000fe200078e0211 */
[CC--:B------:R-:W-:Y:S01]  /*0880*/  IADD3 R14, P0, PT, R10.reuse, R43.reuse, RZ ;  /* 0x0000002b0a0e7210 */ /* 0x0c0fe20007f1e0ff */
[----:B------:R-:W4:Y:S01]  /*0890*/  LDG.E.U8 R3, desc[UR12][R2.64] ;  /* 0x0000000c02037981 */ /* 0x000f22000c1e1100 */
[C---:B------:R-:W-:Y:S02]  /*08a0*/  IADD3 R16, P1, PT, R17.reuse, R43, RZ ;  /* 0x0000002b11107210 */ /* 0x040fe40007f3e0ff */
[----:B------:R-:W-:Y:S01]  /*08b0*/  LEA.HI.X.SX32 R15, R10, R45, 0x1, P0 ;  /* 0x0000002d0a0f7211 */ /* 0x000fe200000f0eff */
[----:B------:R0:W4:Y:S01]  /*08c0*/  LDG.E.U8 R4, desc[UR12][R4.64] ;  /* 0x0000000c04047981 */ /* 0x000122000c1e1100 */
[----:B-1----:R-:W-:Y:S02]  /*08d0*/  IADD3 R8, P0, PT, R0, R43, RZ ;  /* 0x0000002b00087210 */ /* 0x002fe40007f1e0ff */
[----:B------:R-:W-:-:S02]  /*08e0*/  LEA.HI.X.SX32 R17, R17, R45, 0x1, P1 ;  /* 0x0000002d11117211 */ /* 0x000fc400008f0eff */
[----:B------:R-:W-:Y:S01]  /*08f0*/  LEA.HI.X.SX32 R9, R0, R45, 0x1, P0 ;  /* 0x0000002d00097211 */ /* 0x000fe200000f0eff */
[----:B------:R-:W4:Y:S04]  /*0900*/  LDG.E.U8 R15, desc[UR12][R14.64] ;  /* 0x0000000c0e0f7981 */ /* 0x000f28000c1e1100 */
[----:B------:R-:W4:Y:S04]  /*0910*/  LDG.E.U8 R16, desc[UR12][R16.64] ;  /* 0x0000000c10107981 */ /* 0x000f28000c1e1100 */
[----:B------:R1:W4:Y:S01]  /*0920*/  LDG.E.U8 R9, desc[UR12][R8.64] ;  /* 0x0000000c08097981 */ /* 0x000322000c1e1100 */
[----:B------:R-:W1:Y:S01]  /*0930*/  S2UR UR7, SR_CgaCtaId ;  /* 0x00000000000779c3 */ /* 0x000e620000008800 */
[----:B------:R-:W-:-:S02]  /*0940*/  LOP3.LUT R0, R46, 0xc0, RZ, 0xc0, !PT ;  /* 0x000000c02e007812 */ /* 0x000fc400078ec0ff */
[----:B------:R-:W-:Y:S01]  /*0950*/  LOP3.LUT R6, R46, 0xff, RZ, 0xc0, !PT ;  /* 0x000000ff2e067812 */ /* 0x000fe200078ec0ff */
[----:B------:R-:W-:Y:S01]  /*0960*/  UMOV UR4, 0x400 ;  /* 0x0000040000047882 */ /* 0x000fe20000000000 */
[----:B0-----:R-:W-:-:S03]  /*0970*/  SHF.R.U32.HI R5, RZ, 0x2, R0 ;  /* 0x00000002ff057819 */ /* 0x001fc60000011600 */
[----:B------:R-:W-:-:S05]  /*0980*/  IMAD.SHL.U32 R0, R6, 0x2, RZ ;  /* 0x0000000206007824 */ /* 0x000fca00078e00ff */
[----:B------:R-:W-:Y:S01]  /*0990*/  LOP3.LUT R0, R0, R5, RZ, 0x3c, !PT ;  /* 0x0000000500007212 */ /* 0x000fe200078e3cff */
[----:B-1----:R-:W-:Y:S01]  /*09a0*/  ULEA UR7, UR7, UR4, 0x18 ;  /* 0x0000000407077291 */ /* 0x002fe2000f8ec0ff */
[----:B------:R-:W-:-:S05]  /*09b0*/  VIADD R49, R11, 0x20 ;  /* 0x000000200b317836 */ /* 0x000fca0000000000 */
[----:B------:R-:W-:Y:S01]  /*09c0*/  ISETP.GE.AND P0, PT, R49, 0x1, PT ;  /* 0x000000013100780c */ /* 0x000fe20003f06270 */
[----:B------:R-:W-:Y:S01]  /*09d0*/  IMAD.MOV.U32 R48, RZ, RZ, -0x800000 ;  /* 0xff800000ff307424 */ /* 0x000fe200078e00ff */
[----:B------:R-:W-:Y:S01]  /*09e0*/  CS2R R52, SRZ ;  /* 0x0000000000347805 */ /* 0x000fe2000001ff00 */
[----:B------:R-:W-:Y:S01]  /*09f0*/  IMAD.MOV.U32 R43, RZ, RZ, 0x3f800000 ;  /* 0x3f800000ff2b7424 */ /* 0x000fe200078e00ff */
[----:B------:R-:W-:Y:S01]  /*0a00*/  CS2R R54, SRZ ;  /* 0x0000000000367805 */ /* 0x000fe2000001ff00 */
[----:B------:R-:W-:Y:S01]  /*0a10*/  IMAD.MOV.U32 R44, RZ, RZ, 0x3f800000 ;  /* 0x3f800000ff2c7424 */ /* 0x000fe200078e00ff */
[----:B------:R-:W-:Y:S01]  /*0a20*/  CS2R R56, SRZ ;  /* 0x0000000000387805 */ /* 0x000fe2000001ff00 */
[----:B------:R-:W-:Y:S01]  /*0a30*/  IMAD.MOV.U32 R45, RZ, RZ, 0x3f800000 ;  /* 0x3f800000ff2d7424 */ /* 0x000fe200078e00ff */
[----:B------:R-:W-:Y:S02]  /*0a40*/  CS2R R58, SRZ ;  /* 0x00000000003a7805 */ /* 0x000fe4000001ff00 */
[----:B------:R-:W-:-:S02]  /*0a50*/  CS2R R60, SRZ ;  /* 0x00000000003c7805 */ /* 0x000fc4000001ff00 */
[----:B------:R-:W-:Y:S02]  /*0a60*/  CS2R R62, SRZ ;  /* 0x00000000003e7805 */ /* 0x000fe4000001ff00 */
[----:B------:R-:W-:Y:S02]  /*0a70*/  CS2R R64, SRZ ;  /* 0x0000000000407805 */ /* 0x000fe4000001ff00 */
[----:B------:R-:W-:Y:S02]  /*0a80*/  CS2R R66, SRZ ;  /* 0x0000000000427805 */ /* 0x000fe4000001ff00 */
[----:B------:R-:W-:Y:S02]  /*0a90*/  CS2R R68, SRZ ;  /* 0x0000000000447805 */ /* 0x000fe4000001ff00 */
[----:B------:R-:W-:Y:S02]  /*0aa0*/  CS2R R70, SRZ ;  /* 0x0000000000467805 */ /* 0x000fe4000001ff00 */
[----:B------:R-:W-:-:S02]  /*0ab0*/  CS2R R72, SRZ ;  /* 0x0000000000487805 */ /* 0x000fc4000001ff00 */
[----:B------:R-:W-:Y:S02]  /*0ac0*/  CS2R R74, SRZ ;  /* 0x00000000004a7805 */ /* 0x000fe4000001ff00 */
[----:B------:R-:W-:Y:S02]  /*0ad0*/  CS2R R76, SRZ ;  /* 0x00000000004c7805 */ /* 0x000fe4000001ff00 */
[----:B------:R-:W-:Y:S02]  /*0ae0*/  CS2R R78, SRZ ;  /* 0x00000000004e7805 */ /* 0x000fe4000001ff00 */
[----:B------:R-:W-:Y:S02]  /*0af0*/  CS2R R80, SRZ ;  /* 0x0000000000507805 */ /* 0x000fe4000001ff00 */
[----:B------:R-:W-:Y:S01]  /*0b00*/  CS2R R82, SRZ ;  /* 0x0000000000527805 */ /* 0x000fe2000001ff00 */
[----:B--2---:R-:W-:-:S05]  /*0b10*/  IMAD R18, R19, 0x100, R18 ;  /* 0x0000010013127824 */ /* 0x004fca00078e0212 */
[----:B------:R-:W-:Y:S01]  /*0b20*/  F2FP.F16.E4M3.UNPACK_B R18, R18 ;  /* 0x00000012ff12723e */ /* 0x000fe200020006ff */
[----:B---3--:R-:W-:-:S03]  /*0b30*/  IMAD R20, R21, 0x100, R20 ;  /* 0x0000010015147824 */ /* 0x008fc600078e0214 */
[----:B------:R-:W-:Y:S01]  /*0b40*/  PRMT R2, R18, 0x7632, R2 ;  /* 0x0000763212027816 */ /* 0x000fe20000000002 */
[----:B-----5:R-:W-:Y:S01]  /*0b50*/  IMAD R22, R23, 0x100, R22 ;  /* 0x0000010017167824 */ /* 0x020fe200078e0216 */
[----:B------:R-:W-:-:S03]  /*0b60*/  F2FP.F16.E4M3.UNPACK_B R20, R20 ;  /* 0x00000014ff14723e */ /* 0x000fc600020006ff */
[----:B------:R0:W-:Y:S01]  /*0b70*/  STS.U16 [R0+UR7+0x200], R2 ;  /* 0x0002000200007988 */ /* 0x0001e20008000407 */
[----:B------:R-:W-:Y:S02]  /*0b80*/  F2FP.F16.E4M3.UNPACK_B R22, R22 ;  /* 0x00000016ff16723e */ /* 0x000fe400020006ff */
[----:B------:R-:W-:Y:S02]  /*0b90*/  PRMT R5, R20, 0x7632, R5 ;  /* 0x0000763214057816 */ /* 0x000fe40000000005 */
[----:B------:R-:W-:Y:S01]  /*0ba0*/  PRMT R8, R22, 0x7632, R8 ;  /* 0x0000763216087816 */ /* 0x000fe20000000008 */
[----:B------:R-:W-:Y:S02]  /*0bb0*/  IMAD R24, R25, 0x100, R24 ;  /* 0x0000010019187824 */ /* 0x000fe400078e0218 */
[----:B------:R-:W-:-:S05]  /*0bc0*/  IMAD R26, R27, 0x100, R26 ;  /* 0x000001001b1a7824 */ /* 0x000fca00078e021a */
[----:B------:R-:W-:Y:S02]  /*0bd0*/  F2FP.F16.E4M3.UNPACK_B R26, R26 ;  /* 0x0000001aff1a723e */ /* 0x000fe400020006ff */
[----:B------:R-:W-:Y:S02]  /*0be0*/  F2FP.F16.E4M3.UNPACK_B R24, R24 ;  /* 0x00000018ff18723e */ /* 0x000fe400020006ff */
[----:B0-----:R-:W-:Y:S01]  /*0bf0*/  PRMT R2, R26, 0x7632, R2 ;  /* 0x000076321a027816 */ /* 0x001fe20000000002 */
[----:B----4-:R-:W-:Y:S01]  /*0c00*/  IMAD R28, R29, 0x100, R28 ;  /* 0x000001001d1c7824 */ /* 0x010fe200078e021c */
[----:B------:R0:W-:Y:S04]  /*0c10*/  STS.U16 [R0+UR7+0x600], R5 ;  /* 0x0006000500007988 */ /* 0x0001e80008000407 */
[----:B------:R-:W-:Y:S01]  /*0c20*/  F2FP.F16.E4M3.UNPACK_B R28, R28 ;  /* 0x0000001cff1c723e */ /* 0x000fe200020006ff */
[----:B------:R-:W-:Y:S01]  /*0c30*/  IMAD R30, R31, 0x100, R30 ;  /* 0x000001001f1e7824 */ /* 0x000fe200078e021e */
[----:B------:R1:W-:Y:S04]  /*0c40*/  STS.U16 [R0+UR7+0xa00], R8 ;  /* 0x000a000800007988 */ /* 0x0003e80008000407 */
[----:B------:R-:W-:Y:S01]  /*0c50*/  F2FP.F16.E4M3.UNPACK_B R30, R30 ;  /* 0x0000001eff1e723e */ /* 0x000fe200020006ff */
[----:B------:R-:W-:Y:S01]  /*0c60*/  IMAD R32, R33, 0x100, R32 ;  /* 0x0000010021207824 */ /* 0x000fe200078e0220 */
[----:B------:R2:W-:Y:S04]  /*0c70*/  STS.U16 [R0+UR7+0x1200], R2 ;  /* 0x0012000200007988 */ /* 0x0005e80008000407 */
[----:B------:R-:W-:-:S02]  /*0c80*/  F2FP.F16.E4M3.UNPACK_B R32, R32 ;  /* 0x00000020ff20723e */ /* 0x000fc400020006ff */
[----:B------:R-:W-:Y:S01]  /*0c90*/  PRMT R10, R24, 0x7632, R10 ;  /* 0x00007632180a7816 */ /* 0x000fe2000000000a */
[----:B------:R-:W-:Y:S01]  /*0ca0*/  IMAD R34, R35, 0x100, R34 ;  /* 0x0000010023227824 */ /* 0x000fe200078e0222 */
[----:B0-----:R-:W-:Y:S02]  /*0cb0*/  PRMT R5, R28, 0x7632, R5 ;  /* 0x000076321c057816 */ /* 0x001fe40000000005 */
[----:B-1----:R-:W-:Y:S02]  /*0cc0*/  PRMT R8, R30, 0x7632, R8 ;  /* 0x000076321e087816 */ /* 0x002fe40000000008 */
[----:B--2---:R-:W-:Y:S02]  /*0cd0*/  PRMT R2, R32, 0x7632, R2 ;  /* 0x0000763220027816 */ /* 0x004fe40000000002 */
[----:B------:R-:W-:Y:S01]  /*0ce0*/  F2FP.F16.E4M3.UNPACK_B R34, R34 ;  /* 0x00000022ff22723e */ /* 0x000fe200020006ff */
[----:B------:R-:W-:Y:S01]  /*0cf0*/  IMAD R36, R37, 0x100, R36 ;  /* 0x0000010025247824 */ /* 0x000fe200078e0224 */
[----:B------:R-:W-:Y:S04]  /*0d00*/  STS.U16 [R0+UR7+0xe00], R10 ;  /* 0x000e000a00007988 */ /* 0x000fe80008000407 */
[----:B------:R-:W-:Y:S01]  /*0d10*/  F2FP.F16.E4M3.UNPACK_B R36, R36 ;  /* 0x00000024ff24723e */ /* 0x000fe200020006ff */
[----:B------:R-:W-:Y:S01]  /*0d20*/  IMAD R38, R39, 0x100, R38 ;  /* 0x0000010027267824 */ /* 0x000fe200078e0226 */
[----:B------:R0:W-:Y:S04]  /*0d30*/  STS.U16 [R0+UR7+0x1600], R5 ;  /* 0x0016000500007988 */ /* 0x0001e80008000407 */
[----:B------:R-:W-:Y:S01]  /*0d40*/  F2FP.F16.E4M3.UNPACK_B R38, R38 ;  /* 0x00000026ff26723e */ /* 0x000fe200020006ff */
[----:B------:R-:W-:Y:S01]  /*0d50*/  IMAD R40, R41, 0x100, R40 ;  /* 0x0000010029287824 */ /* 0x000fe200078e0228 */
[----:B------:R1:W-:Y:S04]  /*0d60*/  STS.U16 [R0+UR7+0x1a00], R8 ;  /* 0x001a000800007988 */ /* 0x0003e80008000407 */
[----:B------:R-:W-:Y:S01]  /*0d70*/  F2FP.F16.E4M3.UNPACK_B R40, R40 ;  /* 0x00000028ff28723e */ /* 0x000fe200020006ff */
[----:B------:R2:W-:Y:S01]  /*0d80*/  STS.U16 [R0+UR7+0x1e00], R2 ;  /* 0x001e000200007988 */ /* 0x0005e20008000407 */
[----:B0-----:R-:W-:Y:S01]  /*0d90*/  PRMT R5, R34, 0x7632, R5 ;  /* 0x0000763222057816 */ /* 0x001fe20000000005 */
[----:B------:R-:W-:Y:S01]  /*0da0*/  IMAD R7, R42, 0x100, R7 ;  /* 0x000001002a077824 */ /* 0x000fe200078e0207 */
[----:B-1----:R-:W-:-:S02]  /*0db0*/  PRMT R8, R36, 0x7632, R8 ;  /* 0x0000763224087816 */ /* 0x002fc40000000008 */
[----:B------:R-:W-:Y:S02]  /*0dc0*/  PRMT R10, R40, 0x7632, R10 ;  /* 0x00007632280a7816 */ /* 0x000fe4000000000a */
[----:B--2---:R-:W-:Y:S01]  /*0dd0*/  PRMT R2, R38, 0x7632, R2 ;  /* 0x0000763226027816 */ /* 0x004fe20000000002 */
[----:B------:R-:W-:Y:S01]  /*0de0*/  IMAD R3, R3, 0x100, R12 ;  /* 0x0000010003037824 */ /* 0x000fe200078e020c */
[----:B------:R-:W-:Y:S01]  /*0df0*/  F2FP.F16.E4M3.UNPACK_B R7, R7 ;  /* 0x00000007ff07723e */ /* 0x000fe200020006ff */
[----:B------:R0:W-:Y:S03]  /*0e00*/  STS.U16 [R0+UR7+0x2200], R5 ;  /* 0x0022000500007988 */ /* 0x0001e60008000407 */
[----:B------:R-:W-:Y:S01]  /*0e10*/  F2FP.F16.E4M3.UNPACK_B R3, R3 ;  /* 0x00000003ff03723e */ /* 0x000fe200020006ff */
[----:B------:R-:W-:Y:S02]  /*0e20*/  IMAD R4, R15, 0x100, R4 ;  /* 0x000001000f047824 */ /* 0x000fe400078e0204 */
[----:B------:R-:W-:-:S03]  /*0e30*/  IMAD R9, R9, 0x100, R16 ;  /* 0x0000010009097824 */ /* 0x000fc600078e0210 */
[----:B------:R-:W-:Y:S01]  /*0e40*/  F2FP.F16.E4M3.UNPACK_B R4, R4 ;  /* 0x00000004ff04723e */ /* 0x000fe200020006ff */
[----:B------:R1:W-:Y:S01]  /*0e50*/  STS.U16 [R0+UR7+0x2600], R8 ;  /* 0x0026000800007988 */ /* 0x0003e20008000407 */
[----:B------:R-:W-:-:S03]  /*0e60*/  F2FP.F16.E4M3.UNPACK_B R9, R9 ;  /* 0x00000009ff09723e */ /* 0x000fc600020006ff */
[----:B------:R2:W-:Y:S01]  /*0e70*/  STS.U16 [R0+UR7+0x2a00], R2 ;  /* 0x002a000200007988 */ /* 0x0005e20008000407 */
[----:B0-----:R-:W-:-:S03]  /*0e80*/  PRMT R5, R7, 0x7632, R5 ;  /* 0x0000763207057816 */ /* 0x001fc60000000005 */
[----:B------:R0:W-:Y:S01]  /*0e90*/  STS.U16 [R0+UR7+0x2e00], R10 ;  /* 0x002e000a00007988 */ /* 0x0001e20008000407 */
[----:B-1----:R-:W-:Y:S02]  /*0ea0*/  PRMT R8, R4, 0x7632, R8 ;  /* 0x0000763204087816 */ /* 0x002fe40000000008 */
[----:B--2---:R-:W-:Y:S02]  /*0eb0*/  PRMT R2, R3, 0x7632, R2 ;  /* 0x0000763203027816 */ /* 0x004fe40000000002 */
[----:B0-----:R-:W-:Y:S01]  /*0ec0*/  PRMT R10, R9, 0x7632, R10 ;  /* 0x00007632090a7816 */ /* 0x001fe2000000000a */
[----:B------:R-:W-:Y:S01]  /*0ed0*/  STS.U16 [R0+UR7], R18 ;  /* 0x0000001200007988 */ /* 0x000fe20008000407 */
[----:B------:R-:W-:Y:S02]  /*0ee0*/  IMAD.MOV.U32 R39, RZ, RZ, -0x800000 ;  /* 0xff800000ff277424 */ /* 0x000fe400078e00ff */
[----:B------:R-:W-:Y:S01]  /*0ef0*/  IMAD.MOV.U32 R41, RZ, RZ, -0x800000 ;  /* 0xff800000ff297424 */ /* 0x000fe200078e00ff */
[----:B------:R-:W-:Y:S01]  /*0f00*/  STS.U16 [R0+UR7+0x400], R20 ;  /* 0x0004001400007988 */ /* 0x000fe20008000407 */
[----:B------:R-:W-:-:S03]  /*0f10*/  IMAD.MOV.U32 R42, RZ, RZ, 0x3f800000 ;  /* 0x3f800000ff2a7424 */ /* 0x000fc600078e00ff */
[----:B------:R-:W-:Y:S04]  /*0f20*/  STS.U16 [R0+UR7+0x800], R22 ;  /* 0x0008001600007988 */ /* 0x000fe80008000407 */
        /* <DEDUP_REMOVED lines=8> */
[----:B------:R0:W-:Y:S04]  /*0fb0*/  STS.U16 [R0+UR7+0x2c00], R40 ;  /* 0x002c002800007988 */ /* 0x0001e80008000407 */
[----:B------:R1:W-:Y:S04]  /*0fc0*/  STS.U16 [R0+UR7+0x3000], R7 ;  /* 0x0030000700007988 */ /* 0x0003e80008000407 */
[----:B------:R-:W-:Y:S01]  /*0fd0*/  STS.U16 [R0+UR7+0x3200], R5 ;  /* 0x0032000500007988 */ /* 0x000fe20008000407 */
[----:B0-----:R-:W-:-:S03]  /*0fe0*/  IMAD.MOV.U32 R40, RZ, RZ, -0x800000 ;  /* 0xff800000ff287424 */ /* 0x001fc600078e00ff */
[----:B------:R0:W-:Y:S01]  /*0ff0*/  STS.U16 [R0+UR7+0x3400], R3 ;  /* 0x0034000300007988 */ /* 0x0001e20008000407 */
[----:B-1----:R-:W-:-:S03]  /*1000*/  LOP3.LUT R7, R46, 0x1c, RZ, 0xc0, !PT ;  /* 0x0000001c2e077812 */ /* 0x002fc600078ec0ff */
[----:B------:R-:W-:Y:S04]  /*1010*/  STS.U16 [R0+UR7+0x3600], R2 ;  /* 0x0036000200007988 */ /* 0x000fe80008000407 */
[----:B------:R-:W-:Y:S01]  /*1020*/  STS.U16 [R0+UR7+0x3800], R4 ;  /* 0x0038000400007988 */ /* 0x000fe20008000407 */
[----:B0-----:R-:W-:-:S03]  /*1030*/  LOP3.LUT R3, R46, 0x3, RZ, 0xc0, !PT ;  /* 0x000000032e037812 */ /* 0x001fc600078ec0ff */
[----:B------:R-:W-:Y:S04]  /*1040*/  STS.U16 [R0+UR7+0x3a00], R8 ;  /* 0x003a000800007988 */ /* 0x000fe80008000407 */
[----:B------:R-:W-:Y:S04]  /*1050*/  STS.U16 [R0+UR7+0x3c00], R9 ;  /* 0x003c000900007988 */ /* 0x000fe80008000407 */
[----:B------:R0:W-:Y:S02]  /*1060*/  STS.U16 [R0+UR7+0x3e00], R10 ;  /* 0x003e000a00007988 */ /* 0x0001e40008000407 */
[----:B0-----:R-:W-:Y:S01]  /*1070*/  LOP3.LUT R0, R46, 0x3f, RZ, 0xc0, !PT ;  /* 0x0000003f2e007812 */ /* 0x001fe200078ec0ff */
[----:B------:R-:W-:Y:S06]  /*1080*/  @!P0 BRA `(.L_x_0) ;  /* 0x0000007400448947 */ /* 0x000fec0003800000 */
[----:B------:R-:W0:Y:S01]  /*1090*/  LDC R37, c[0x0][0x3d8] ;  /* 0x0000f600ff257b82 */ /* 0x000e220000000800 */
[----:B------:R-:W1:Y:S01]  /*10a0*/  LDCU.64 UR8, c[0x0][0x3d0] ;  /* 0x00007a00ff0877ac */ /* 0x000e620008000a00 */
[----:B------:R-:W-:Y:S02]  /*10b0*/  SHF.R.U32.HI R2, RZ, 0x6, R46 ;  /* 0x00000006ff027819 */ /* 0x000fe4000001162e */
[----:B------:R-:W-:Y:S02]  /*10c0*/  CS2R R52, SRZ ;  /* 0x0000000000347805 */ /* 0x000fe4000001ff00 */
[----:B------:R-:W-:Y:S01]  /*10d0*/  ISETP.NE.U32.AND P0, PT, R3, RZ, PT ;  /* 0x000000ff0300720c */ /* 0x000fe20003f05070 */
[----:B------:R-:W2:Y:S01]  /*10e0*/  LDCU UR10, c[0x0][0x3c8] ;  /* 0x00007900ff0a77ac */ /* 0x000ea20008000800 */
[----:B------:R-:W-:Y:S02]  /*10f0*/  SGXT.U32 R2, R2, 0x2 ;  /* 0x000000020202781a */ /* 0x000fe40000000000 */
[----:B------:R-:W-:Y:S01]  /*1100*/  CS2R R54, SRZ ;  /* 0x0000000000367805 */ /* 0x000fe2000001ff00 */
[----:B------:R-:W3:Y:S01]  /*1110*/  LDC.64 R4, c[0x0][0x3c0] ;  /* 0x0000f000ff047b82 */ /* 0x000ee20000000a00 */
[----:B------:R-:W4:Y:S01]  /*1120*/  LDCU.64 UR14, c[0x0][0x388] ;  /* 0x00007100ff0e77ac */ /* 0x000f220008000a00 */
[----:B------:R-:W-:-:S02]  /*1130*/  SHF.R.U32.HI R38, RZ, 0x3, R6 ;  /* 0x00000003ff267819 */ /* 0x000fc40000011606 */
[----:B------:R-:W-:Y:S02]  /*1140*/  CS2R R56, SRZ ;  /* 0x0000000000387805 */ /* 0x000fe4000001ff00 */
[----:B------:R-:W-:Y:S02]  /*1150*/  CS2R R58, SRZ ;  /* 0x00000000003a7805 */ /* 0x000fe4000001ff00 */
[----:B------:R-:W-:Y:S02]  /*1160*/  CS2R R60, SRZ ;  /* 0x00000000003c7805 */ /* 0x000fe4000001ff00 */
[----:B------:R-:W-:Y:S02]  /*1170*/  LOP3.LUT R38, R38, 0x1c, RZ, 0xc0, !PT ;  /* 0x0000001c26267812 */ /* 0x000fe400078ec0ff */
[----:B------:R-:W-:Y:S01]  /*1180*/  CS2R R62, SRZ ;  /* 0x00000000003e7805 */ /* 0x000fe2000001ff00 */
[----:B------:R-:W5:Y:S01]  /*1190*/  LDC.64 R34, c[0x0][0x390] ;  /* 0x0000e400ff227b82 */ /* 0x000f620000000a00 */
[----:B------:R-:W-:-:S02]  /*11a0*/  CS2R R64, SRZ ;  /* 0x0000000000407805 */ /* 0x000fc4000001ff00 */
[----:B------:R-:W-:Y:S01]  /*11b0*/  CS2R R66, SRZ ;  /* 0x0000000000427805 */ /* 0x000fe2000001ff00 */
[----:B-1----:R-:W-:Y:S01]  /*11c0*/  UIMAD UR6, UR11, UR8, URZ ;  /* 0x000000080b0672a4 */ /* 0x002fe2000f8e02ff */
[----:B------:R-:W-:Y:S01]  /*11d0*/  IMAD R9, R0, UR9, RZ ;  /* 0x0000000900097c24 */ /* 0x000fe2000f8e02ff */
[----:B------:R-:W-:Y:S02]  /*11e0*/  CS2R R68, SRZ ;  /* 0x0000000000447805 */ /* 0x000fe4000001ff00 */
[----:B------:R-:W-:Y:S01]  /*11f0*/  CS2R R70, SRZ ;  /* 0x0000000000467805 */ /* 0x000fe2000001ff00 */
[----:B--2---:R-:W-:Y:S01]  /*1200*/  IMAD R3, R6, UR10, RZ ;  /* 0x0000000a06037c24 */ /* 0x004fe2000f8e02ff */
[----:B------:R-:W-:Y:S01]  /*1210*/  USHF.R.S32.HI UR8, URZ, 0x1f, UR6 ;  /* 0x0000001fff087899 */ /* 0x000fe20008011406 */
[----:B0-----:R-:W-:Y:S01]  /*1220*/  IMAD R8, R2, R37, RZ ;  /* 0x0000002502087224 */ /* 0x001fe200078e02ff */
[----:B------:R-:W-:Y:S02]  /*1230*/  SHF.R.S32.HI R32, RZ, 0x1f, R9 ;  /* 0x0000001fff207819 */ /* 0x000fe40000011409 */
[----:B------:R-:W-:-:S02]  /*1240*/  CS2R R72, SRZ ;  /* 0x0000000000487805 */ /* 0x000fc4000001ff00 */
[----:B------:R-:W-:Y:S01]  /*1250*/  SHF.R.S32.HI R31, RZ, 0x1f, R3 ;  /* 0x0000001fff1f7819 */ /* 0x000fe20000011403 */
[C---:B------:R-:W-:Y:S01]  /*1260*/  IMAD R10, R37.reuse, 0x4, R8 ;  /* 0x00000004250a7824 */ /* 0x040fe200078e0208 */
[----:B------:R-:W-:Y:S02]  /*1270*/  CS2R R74, SRZ ;  /* 0x00000000004a7805 */ /* 0x000fe4000001ff00 */
[----:B------:R-:W-:Y:S01]  /*1280*/  CS2R R76, SRZ ;  /* 0x00000000004c7805 */ /* 0x000fe2000001ff00 */
[----:B---3--:R-:W-:Y:S01]  /*1290*/  IMAD R4, R4, UR11, RZ ;  /* 0x0000000b04047c24 */ /* 0x008fe2000f8e02ff */
[----:B------:R-:W-:Y:S01]  /*12a0*/  CS2R R78, SRZ ;  /* 0x00000000004e7805 */ /* 0x000fe2000001ff00 */
[----:B------:R-:W-:Y:S01]  /*12b0*/  IMAD R12, R37, 0x4, R10 ;  /* 0x00000004250c7824 */ /* 0x000fe200078e020a */
[----:B------:R-:W-:Y:S01]  /*12c0*/  CS2R R80, SRZ ;  /* 0x0000000000507805 */ /* 0x000fe2000001ff00 */
[----:B------:R-:W-:Y:S01]  /*12d0*/  IMAD R41, R5, 0xc, RZ ;  /* 0x0000000c05297824 */ /* 0x000fe200078e02ff */
[----:B----4-:R-:W-:Y:S01]  /*12e0*/  IADD3 R0, P1, P2, R3, UR14, R4 ;  /* 0x0000000e03007c10 */ /* 0x010fe2000fa3e004 */
[----:B------:R-:W-:Y:S01]  /*12f0*/  IMAD R13, R37, 0x4, R12 ;  /* 0x00000004250d7824 */ /* 0x000fe200078e020c */
[----:B------:R-:W-:Y:S01]  /*1300*/  SHF.R.S32.HI R2, RZ, 0x1f, R4 ;  /* 0x0000001fff027819 */ /* 0x000fe20000011404 */
[----:B------:R-:W-:Y:S01]  /*1310*/  IMAD R131, R5, 0x12, RZ ;  /* 0x0000001205837824 */ /* 0x000fe200078e02ff */
[----:B-----5:R-:W-:Y:S01]  /*1320*/  IADD3 R33, P3, P4, R9, UR6, R34 ;  /* 0x0000000609217c10 */ /* 0x020fe2000fc7e022 */
[----:B------:R-:W-:Y:S01]  /*1330*/  IMAD R14, R37, 0x4, R13 ;  /* 0x00000004250e7824 */ /* 0x000fe200078e020d */
[----:B------:R-:W-:Y:S01]  /*1340*/  IADD3.X R2, PT, PT, R31, UR15, R2, P1, P2 ;  /* 0x0000000f1f027c10 */ /* 0x000fe20008fe4402 */
[----:B------:R-:W-:Y:S01]  /*1350*/  IMAD R129, R5, 0x11, RZ ;  /* 0x0000001105817824 */ /* 0x000fe200078e02ff */
[----:B------:R-:W-:Y:S01]  /*1360*/  IADD3.X R35, PT, PT, R32, UR8, R35, P3, P4 ;  /* 0x0000000820237c10 */ /* 0x000fe20009fe8423 */
[----:B------:R-:W-:Y:S01]  /*1370*/  IMAD R15, R37, 0x4, R14 ;  /* 0x00000004250f7824 */ /* 0x000fe200078e020e */
[-C--:B------:R-:W-:Y:S01]  /*1380*/  IADD3 R3, P1, PT, R8, R33.reuse, RZ ;  /* 0x0000002108037210 */ /* 0x080fe20007f3e0ff */
[----:B------:R-:W-:Y:S01]  /*1390*/  IMAD R143, R5, 0x17, RZ ;  /* 0x00000017058f7824 */ /* 0x000fe200078e02ff */
[-C--:B------:R-:W-:Y:S01]  /*13a0*/  IADD3 R36, P2, PT, R10, R33.reuse, RZ ;  /* 0x000000210a247210 */ /* 0x080fe20007f5e0ff */
[----:B------:R-:W-:Y:S01]  /*13b0*/  IMAD R16, R37, 0x4, R15 ;  /* 0x0000000425107824 */ /* 0x000fe200078e020f */
[----:B------:R-:W-:Y:S01]  /*13c0*/  IADD3 R34, P3, PT, R12, R33, RZ ;  /* 0x000000210c227210 */ /* 0x000fe20007f7e0ff */
[----:B------:R-:W-:Y:S01]  /*13d0*/  IMAD R141, R5, 0x16, RZ ;  /* 0x00000016058d7824 */ /* 0x000fe200078e02ff */
[-C--:B------:R-:W-:Y:S01]  /*13e0*/  LEA.HI.X.SX32 R8, R8, R35.reuse, 0x1, P1 ;  /* 0x0000002308087211 */ /* 0x080fe200008f0eff */
[----:B------:R-:W-:Y:S01]  /*13f0*/  STL [R1+0x14], R36 ;  /* 0x0000142401007387 */ /* 0x000fe20000100800 */
[-C--:B------:R-:W-:Y:S01]  /*1400*/  LEA.HI.X.SX32 R10, R10, R35.reuse, 0x1, P2 ;  /* 0x000000230a0a7211 */ /* 0x080fe200010f0eff */
[----:B------:R-:W-:Y:S01]  /*1410*/  IMAD R17, R37, 0x4, R16 ;  /* 0x0000000425117824 */ /* 0x000fe200078e0210 */
[----:B------:R-:W-:Y:S01]  /*1420*/  LEA.HI.X.SX32 R12, R12, R35, 0x1, P3 ;  /* 0x000000230c0c7211 */ /* 0x000fe200018f0eff */
[----:B------:R0:W-:Y:S01]  /*1430*/  STL [R1+0x1c], R34 ;  /* 0x00001c2201007387 */ /* 0x0001e20000100800 */
[----:B------:R-:W-:Y:S01]  /*1440*/  IMAD R153, R5, 0x1c, RZ ;  /* 0x0000001c05997824 */ /* 0x000fe200078e02ff */
[----:B------:R-:W-:Y:S01]  /*1450*/  CS2R R82, SRZ ;  /* 0x0000000000527805 */ /* 0x000fe2000001ff00 */
[----:B------:R-:W-:Y:S01]  /*1460*/  IMAD R18, R37, 0x4, R17 ;  /* 0x0000000425127824 */ /* 0x000fe200078e0211 */
[----:B------:R-:W-:Y:S01]  /*1470*/  STL [R1+0xc], R8 ;  /* 0x00000c0801007387 */ /* 0x000fe20000100800 */
[----:B------:R-:W-:Y:S01]  /*1480*/  IMAD R151, R5, 0x1b, RZ ;  /* 0x0000001b05977824 */ /* 0x000fe200078e02ff */
[----:B------:R-:W-:Y:S01]  /*1490*/  UMOV UR4, URZ ;  /* 0x000000ff00047c82 */ /* 0x000fe20008000000 */
[----:B------:R-:W-:Y:S01]  /*14a0*/  IMAD R19, R37, 0x4, R18 ;  /* 0x0000000425137824 */ /* 0x000fe200078e0212 */
[----:B------:R1:W-:Y:S01]  /*14b0*/  STL [R1+0x10], R10 ;  /* 0x0000100a01007387 */ /* 0x0003e20000100800 */
[----:B------:R-:W-:Y:S01]  /*14c0*/  IMAD R165, R5, 0x21, RZ ;  /* 0x0000002105a57824 */ /* 0x000fe200078e02ff */
[-C--:B0-----:R-:W-:Y:S01]  /*14d0*/  IADD3 R34, P3, PT, R15, R33.reuse, RZ ;  /* 0x000000210f227210 */ /* 0x081fe20007f7e0ff */
[----:B------:R-:W-:Y:S01]  /*14e0*/  IMAD R20, R37, 0x4, R19 ;  /* 0x0000000425147824 */ /* 0x000fe200078e0213 */
[----:B------:R0:W-:Y:S01]  /*14f0*/  STL [R1+0x18], R12 ;  /* 0x0000180c01007387 */ /* 0x0001e20000100800 */
[----:B------:R-:W-:Y:S01]  /*1500*/  IMAD.SHL.U32 R161, R5, 0x20, RZ ;  /* 0x0000002005a17824 */ /* 0x000fe200078e00ff */
[----:B------:R-:W-:Y:S01]  /*1510*/  UMOV UR5, URZ ;  /* 0x000000ff00057c82 */ /* 0x000fe20008000000 */
[----:B------:R-:W-:Y:S01]  /*1520*/  IMAD R21, R37, 0x4, R20 ;  /* 0x0000000425157824 */ /* 0x000fe200078e0214 */
[----:B------:R-:W-:Y:S01]  /*1530*/  UMOV UR6, URZ ;  /* 0x000000ff00067c82 */ /* 0x000fe20008000000 */
[----:B------:R-:W-:Y:S01]  /*1540*/  IMAD R43, R5, 0xb, RZ ;  /* 0x0000000b052b7824 */ /* 0x000fe200078e02ff */
[-C--:B-1----:R-:W-:Y:S01]  /*1550*/  IADD3 R10, P1, PT, R13, R33.reuse, RZ ;  /* 0x000000210d0a7210 */ /* 0x082fe20007f3e0ff */
[----:B------:R-:W-:Y:S01]  /*1560*/  IMAD R22, R37, 0x4, R21 ;  /* 0x0000000425167824 */ /* 0x000fe200078e0215 */
[----:B------:R-:W1:Y:S01]  /*1570*/  LDCU UR14, c[0x0][0x3a8] ;  /* 0x00007500ff0e77ac */ /* 0x000e620008000800 */
[----:B------:R-:W-:Y:S01]  /*1580*/  IMAD R175, R5, 0x26, RZ ;  /* 0x0000002605af7824 */ /* 0x000fe200078e02ff */
[----:B0-----:R-:W-:Y:S01]  /*1590*/  IADD3 R12, P2, PT, R14, R33, RZ ;  /* 0x000000210e0c7210 */ /* 0x001fe20007f5e0ff */
[----:B------:R-:W-:Y:S01]  /*15a0*/  STL [R1+0x24], R10 ;  /* 0x0000240a01007387 */ /* 0x000fe20000100800 */
[----:B------:R-:W-:Y:S01]  /*15b0*/  IMAD R23, R37, 0x4, R22 ;  /* 0x0000000425177824 */ /* 0x000fe200078e0216 */
[----:B------:R-:W0:Y:S01]  /*15c0*/  LDCU UR15, c[0x0][0x3d4] ;  /* 0x00007a80ff0f77ac */ /* 0x000e220008000800 */
[----:B------:R-:W-:Y:S01]  /*15d0*/  IMAD R173, R5, 0x25, RZ ;  /* 0x0000002505ad7824 */ /* 0x000fe200078e02ff */
[----:B------:R2:W-:Y:S01]  /*15e0*/  STL [R1+0x2c], R12 ;  /* 0x00002c0c01007387 */ /* 0x0005e20000100800 */
[----:B------:R-:W-:Y:S01]  /*15f0*/  IMAD R24, R37, 0x4, R23 ;  /* 0x0000000425187824 */ /* 0x000fe200078e0217 */
[----:B------:R-:W3:Y:S01]  /*1600*/  LDCU UR16, c[0x0][0x3c4] ;  /* 0x00007880ff1077ac */ /* 0x000ee20008000800 */
[----:B------:R-:W-:Y:S01]  /*1610*/  IMAD R125, R5, 0xf, RZ ;  /* 0x0000000f057d7824 */ /* 0x000fe200078e02ff */
[----:B------:R-:W-:Y:S01]  /*1620*/  STL [R1+0x34], R34 ;  /* 0x0000342201007387 */ /* 0x000fe20000100800 */
[----:B------:R-:W-:-:S02]  /*1630*/  IMAD R25, R37, 0x4, R24 ;  /* 0x0000000425197824 */ /* 0x000fc400078e0218 */
[----:B------:R-:W-:Y:S02]  /*1640*/  IMAD.SHL.U32 R127, R5, 0x10, RZ ;  /* 0x00000010057f7824 */ /* 0x000fe400078e00ff */
[----:B------:R-:W-:Y:S01]  /*1650*/  IMAD R26, R37, 0x4, R25 ;  /* 0x00000004251a7824 */ /* 0x000fe200078e0219 */
[-C--:B--2---:R-:W-:Y:S01]  /*1660*/  LEA.HI.X.SX32 R12, R13, R35.reuse, 0x1, P1 ;  /* 0x000000230d0c7211 */ /* 0x084fe200008f0eff */
[----:B------:R-:W-:Y:S01]  /*1670*/  IMAD R185, R5, 0x2b, RZ ;  /* 0x0000002b05b97824 */ /* 0x000fe200078e02ff */
[-C--:B------:R-:W-:Y:S01]  /*1680*/  LEA.HI.X.SX32 R13, R14, R35.reuse, 0x1, P2 ;  /* 0x000000230e0d7211 */ /* 0x080fe200010f0eff */
[----:B------:R-:W-:Y:S01]  /*1690*/  IMAD R27, R37, 0x4, R26 ;  /* 0x00000004251b7824 */ /* 0x000fe200078e021a */
[----:B------:R-:W-:Y:S01]  /*16a0*/  LEA.HI.X.SX32 R14, R15, R35, 0x1, P3 ;  /* 0x000000230f0e7211 */ /* 0x000fe200018f0eff */
[----:B------:R-:W-:Y:S01]  /*16b0*/  STL [R1+0x20], R12 ;  /* 0x0000200c01007387 */ /* 0x000fe20000100800 */
[----:B------:R-:W-:Y:S01]  /*16c0*/  IADD3 R15, P3, PT, R18, R33, RZ ;  /* 0x00000021120f7210 */ /* 0x000fe20007f7e0ff */
[----:B------:R-:W-:-:S02]  /*16d0*/  IMAD R28, R37, 0x4, R27 ;  /* 0x00000004251c7824 */ /* 0x000fc400078e021b */
[----:B------:R2:W-:Y:S01]  /*16e0*/  STL [R1+0x28], R13 ;  /* 0x0000280d01007387 */ /* 0x0005e20000100800 */
[----:B------:R-:W-:Y:S02]  /*16f0*/  IMAD R183, R5, 0x2a, RZ ;  /* 0x0000002a05b77824 */ /* 0x000fe400078e02ff */
[----:B------:R-:W-:Y:S01]  /*1700*/  IMAD R29, R37, 0x4, R28 ;  /* 0x00000004251d7824 */ /* 0x000fe200078e021c */
[----:B------:R4:W-:Y:S01]  /*1710*/  STL [R1+0x30], R14 ;  /* 0x0000300e01007387 */ /* 0x0009e20000100800 */
[----:B------:R-:W-:Y:S02]  /*1720*/  IMAD R135, R5, 0x13, RZ ;  /* 0x0000001305877824 */ /* 0x000fe400078e02ff */
[----:B------:R-:W-:Y:S02]  /*1730*/  IMAD R30, R37, 0x4, R29 ;  /* 0x00000004251e7824 */ /* 0x000fe400078e021d */
[----:B------:R-:W-:Y:S01]  /*1740*/  IMAD R137, R5, 0x14, RZ ;  /* 0x0000001405897824 */ /* 0x000fe200078e02ff */
[----:B--2---:R-:W-:Y:S01]  /*1750*/  IADD3 R13, P1, PT, R16, R33, RZ ;  /* 0x00000021100d7210 */ /* 0x004fe20007f3e0ff */
[----:B------:R-:W-:-:S02]  /*1760*/  IMAD R4, R37, 0x4, R30 ;  /* 0x0000000425047824 */ /* 0x000fc400078e021e */
[----:B------:R-:W-:Y:S01]  /*1770*/  IMAD R139, R5, 0x15, RZ ;  /* 0x00000015058b7824 */ /* 0x000fe200078e02ff */
[----:B----4-:R-:W-:Y:S01]  /*1780*/  IADD3 R14, P2, PT, R17, R33, RZ ;  /* 0x00000021110e7210 */ /* 0x010fe20007f5e0ff */
[----:B------:R-:W-:Y:S01]  /*1790*/  STL [R1+0x3c], R13 ;  /* 0x00003c0d01007387 */ /* 0x000fe20000100800 */
[----:B------:R-:W-:Y:S02]  /*17a0*/  IMAD R9, R37, 0x4, R4 ;  /* 0x0000000425097824 */ /* 0x000fe400078e0204 */
[----:B------:R-:W-:Y:S01]  /*17b0*/  IMAD R197, R5, 0x30, RZ ;  /* 0x0000003005c57824 */ /* 0x000fe200078e02ff */
[----:B------:R2:W-:Y:S01]  /*17c0*/  STL [R1+0x44], R14 ;  /* 0x0000440e01007387 */ /* 0x0005e20000100800 */
[----:B------:R-:W-:Y:S02]  /*17d0*/  IMAD R31, R37, 0x4, R9 ;  /* 0x00000004251f7824 */ /* 0x000fe400078e0209 */
[----:B------:R-:W-:Y:S01]  /*17e0*/  IMAD R193, R5, 0x2f, RZ ;  /* 0x0000002f05c17824 */ /* 0x000fe200078e02ff */
[----:B------:R4:W-:Y:S01]  /*17f0*/  STL [R1+0x4c], R15 ;  /* 0x00004c0f01007387 */ /* 0x0009e20000100800 */
[----:B------:R-:W-:-:S02]  /*1800*/  IMAD R32, R37, 0x4, R31 ;  /* 0x0000000425207824 */ /* 0x000fc400078e021f */
[----:B------:R-:W-:Y:S02]  /*1810*/  IMAD R145, R5, 0x18, RZ ;  /* 0x0000001805917824 */ /* 0x000fe400078e02ff */
[----:B------:R-:W-:Y:S01]  /*1820*/  IMAD R8, R37, 0x4, R32 ;  /* 0x0000000425087824 */ /* 0x000fe200078e0220 */
[-C--:B--2---:R-:W-:Y:S01]  /*1830*/  LEA.HI.X.SX32 R14, R16, R35.reuse, 0x1, P1 ;  /* 0x00000023100e7211 */ /* 0x084fe200008f0eff */
[----:B------:R-:W-:Y:S01]  /*1840*/  IMAD R147, R5, 0x19, RZ ;  /* 0x0000001905937824 */ /* 0x000fe200078e02ff */
[-C--:B------:R-:W-:Y:S01]  /*1850*/  LEA.HI.X.SX32 R16, R18, R35.reuse, 0x1, P3 ;  /* 0x0000002312107211 */ /* 0x080fe200018f0eff */
[----:B------:R-:W-:Y:S01]  /*1860*/  IMAD R10, R37, 0x4, R8 ;  /* 0x00000004250a7824 */ /* 0x000fe200078e0208 */
[----:B----4-:R-:W-:Y:S01]  /*1870*/  LEA.HI.X.SX32 R15, R17, R35, 0x1, P2 ;  /* 0x00000023110f7211 */ /* 0x010fe200010f0eff */
[----:B------:R2:W-:Y:S01]  /*1880*/  STL [R1+0x38], R14 ;  /* 0x0000380e01007387 */ /* 0x0005e20000100800 */
[----:B------:R-:W-:Y:S01]  /*1890*/  IADD3 R17, P3, PT, R21, R33, RZ ;  /* 0x0000002115117210 */ /* 0x000fe20007f7e0ff */
[----:B------:R-:W-:-:S02]  /*18a0*/  IMAD R12, R37, 0x4, R10 ;  /* 0x00000004250c7824 */ /* 0x000fc400078e020a */
[----:B------:R4:W-:Y:S01]  /*18b0*/  STL [R1+0x40], R15 ;  /* 0x0000400f01007387 */ /* 0x0009e20000100800 */
[----:B------:R-:W-:Y:S01]  /*18c0*/  LEA.HI.X.SX32 R18, R21, R35, 0x1, P3 ;  /* 0x0000002315127211 */ /* 0x000fe200018f0eff */
[----:B------:R-:W-:Y:S02]  /*18d0*/  IMAD R13, R37, 0x4, R12 ;  /* 0x00000004250d7824 */ /* 0x000fe400078e020c */
[----:B------:R5:W-:Y:S01]  /*18e0*/  STL [R1+0x48], R16 ;  /* 0x0000481001007387 */ /* 0x000be20000100800 */
[----:B------:R-:W-:Y:S02]  /*18f0*/  IMAD R149, R5, 0x1a, RZ ;  /* 0x0000001a05957824 */ /* 0x000fe400078e02ff */
[----:B--2---:R-:W-:Y:S02]  /*1900*/  IMAD R14, R37, 0x4, R13 ;  /* 0x00000004250e7824 */ /* 0x004fe400078e020d */
[----:B------:R-:W-:Y:S01]  /*1910*/  IMAD R216, R5, 0x35, RZ ;  /* 0x0000003505d87824 */ /* 0x000fe200078e02ff */
[----:B----4-:R-:W-:Y:S01]  /*1920*/  IADD3 R15, P1, PT, R19, R33, RZ ;  /* 0x00000021130f7210 */ /* 0x010fe20007f3e0ff */
[----:B------:R-:W-:-:S02]  /*1930*/  IMAD R211, R5, 0x34, RZ ;  /* 0x0000003405d37824 */ /* 0x000fc400078e02ff */
[C---:B------:R-:W-:Y:S01]  /*1940*/  IMAD R155, R5.reuse, 0x1d, RZ ;  /* 0x0000001d059b7824 */ /* 0x040fe200078e02ff */
[----:B-----5:R-:W-:Y:S01]  /*1950*/  IADD3 R16, P2, PT, R20, R33, RZ ;  /* 0x0000002114107210 */ /* 0x020fe20007f5e0ff */
[----:B------:R2:W-:Y:S01]  /*1960*/  STL [R1+0x54], R15 ;  /* 0x0000540f01007387 */ /* 0x0005e20000100800 */
[C---:B------:R-:W-:Y:S02]  /*1970*/  IMAD R157, R5.reuse, 0x1e, RZ ;  /* 0x0000001e059d7824 */ /* 0x040fe400078e02ff */
[C---:B------:R-:W-:Y:S01]  /*1980*/  IMAD R159, R5.reuse, 0x1f, RZ ;  /* 0x0000001f059f7824 */ /* 0x040fe200078e02ff */
[----:B------:R4:W-:Y:S01]  /*1990*/  STL [R1+0x5c], R16 ;  /* 0x00005c1001007387 */ /* 0x0009e20000100800 */
[C---:B------:R-:W-:Y:S02]  /*19a0*/  IMAD R236, R5.reuse, 0x3a, RZ ;  /* 0x0000003a05ec7824 */ /* 0x040fe400078e02ff */
[C---:B------:R-:W-:Y:S01]  /*19b0*/  IMAD R232, R5.reuse, 0x39, RZ ;  /* 0x0000003905e87824 */ /* 0x040fe200078e02ff */
[----:B------:R5:W-:Y:S01]  /*19c0*/  STL [R1+0x64], R17 ;  /* 0x0000641101007387 */ /* 0x000be20000100800 */
[----:B------:R-:W-:-:S02]  /*19d0*/  IMAD R167, R5, 0x22, RZ ;  /* 0x0000002205a77824 */ /* 0x000fc400078e02ff */
[----:B--2---:R-:W-:Y:S02]  /*19e0*/  IMAD R15, R37, 0x4, R14 ;  /* 0x00000004250f7824 */ /* 0x004fe400078e020e */
[----:B------:R-:W-:Y:S01]  /*19f0*/  IMAD R169, R5, 0x23, RZ ;  /* 0x0000002305a97824 */ /* 0x000fe200078e02ff */
[----:B----4-:R-:W-:Y:S01]  /*1a00*/  LEA.HI.X.SX32 R16, R19, R35, 0x1, P1 ;  /* 0x0000002313107211 */ /* 0x010fe200008f0eff */
[C---:B------:R-:W-:Y:S01]  /*1a10*/  IMAD R171, R5.reuse, 0x24, RZ ;  /* 0x0000002405ab7824 */ /* 0x040fe200078e02ff */
[----:B------:R-:W-:Y:S01]  /*1a20*/  IADD3 R19, P3, PT, R24, R33, RZ ;  /* 0x0000002118137210 */ /* 0x000fe20007f7e0ff */
[C---:B------:R-:W-:Y:S01]  /*1a30*/  IMAD R39, R5.reuse, 0x3f, RZ ;  /* 0x0000003f05277824 */ /* 0x040fe200078e02ff */
[-C--:B-----5:R-:W-:Y:S01]  /*1a40*/  LEA.HI.X.SX32 R17, R20, R35.reuse, 0x1, P2 ;  /* 0x0000002314117211 */ /* 0x0a0fe200010f0eff */
[----:B------:R2:W-:Y:S01]  /*1a50*/  STL [R1+0x50], R16 ;  /* 0x0000501001007387 */ /* 0x0005e20000100800 */
[----:B------:R-:W-:Y:S01]  /*1a60*/  LEA.HI.X.SX32 R20, R24, R35, 0x1, P3 ;  /* 0x0000002318147211 */ /* 0x000fe200018f0eff */
[----:B------:R-:W-:Y:S01]  /*1a70*/  IMAD R252, R5, 0x3e, RZ ;  /* 0x0000003e05fc7824 */ /* 0x000fe200078e02ff */
[----:B------:R-:W-:Y:S01]  /*1a80*/  IADD3 R21, P3, PT, R27, R33, RZ ;  /* 0x000000211b157210 */ /* 0x000fe20007f7e0ff */
[----:B------:R4:W-:Y:S01]  /*1a90*/  STL [R1+0x58], R17 ;  /* 0x0000581101007387 */ /* 0x0009e20000100800 */
[----:B------:R-:W-:-:S02]  /*1aa0*/  IMAD R177, R5, 0x27, RZ ;  /* 0x0000002705b17824 */ /* 0x000fc400078e02ff */
[C---:B------:R-:W-:Y:S01]  /*1ab0*/  IMAD R179, R5.reuse, 0x28, RZ ;  /* 0x0000002805b37824 */ /* 0x040fe200078e02ff */
[----:B------:R5:W-:Y:S01]  /*1ac0*/  STL [R1+0x60], R18 ;  /* 0x0000601201007387 */ /* 0x000be20000100800 */
[----:B------:R-:W-:Y:S02]  /*1ad0*/  IMAD R181, R5, 0x29, RZ ;  /* 0x0000002905b57824 */ /* 0x000fe400078e02ff */
[----:B--2---:R-:W-:Y:S02]  /*1ae0*/  IMAD R16, R37, 0x4, R15 ;  /* 0x0000000425107824 */ /* 0x004fe400078e020f */
[C---:B------:R-:W-:Y:S01]  /*1af0*/  IMAD R187, R5.reuse, 0x2c, RZ ;  /* 0x0000002c05bb7824 */ /* 0x040fe200078e02ff */
[-C--:B----4-:R-:W-:Y:S01]  /*1b00*/  IADD3 R17, P1, PT, R22, R33.reuse, RZ ;  /* 0x0000002116117210 */ /* 0x090fe20007f3e0ff */
[C---:B------:R-:W-:Y:S02]  /*1b10*/  IMAD R189, R5.reuse, 0x2d, RZ ;  /* 0x0000002d05bd7824 */ /* 0x040fe400078e02ff */
[----:B------:R-:W-:Y:S01]  /*1b20*/  IMAD R191, R5, 0x2e, RZ ;  /* 0x0000002e05bf7824 */ /* 0x000fe200078e02ff */
[----:B-----5:R-:W-:Y:S01]  /*1b30*/  IADD3 R18, P2, PT, R23, R33, RZ ;  /* 0x0000002117127210 */ /* 0x020fe20007f5e0ff */
[----:B------:R2:W-:Y:S01]  /*1b40*/  STL [R1+0x6c], R17 ;  /* 0x00006c1101007387 */ /* 0x0005e20000100800 */
[----:B------:R-:W-:-:S02]  /*1b50*/  IMAD R201, R5, 0x31, RZ ;  /* 0x0000003105c97824 */ /* 0x000fc400078e02ff */
[C---:B------:R-:W-:Y:S01]  /*1b60*/  IMAD R204, R5.reuse, 0x32, RZ ;  /* 0x0000003205cc7824 */ /* 0x040fe200078e02ff */
[----:B------:R4:W-:Y:S01]  /*1b70*/  STL [R1+0x74], R18 ;  /* 0x0000741201007387 */ /* 0x0009e20000100800 */
[C---:B------:R-:W-:Y:S02]  /*1b80*/  IMAD R207, R5.reuse, 0x33, RZ ;  /* 0x0000003305cf7824 */ /* 0x040fe400078e02ff */
[C---:B------:R-:W-:Y:S01]  /*1b90*/  IMAD R220, R5.reuse, 0x36, RZ ;  /* 0x0000003605dc7824 */ /* 0x040fe200078e02ff */
[----:B------:R5:W-:Y:S01]  /*1ba0*/  STL [R1+0x7c], R19 ;  /* 0x00007c1301007387 */ /* 0x000be20000100800 */
[----:B------:R-:W-:Y:S02]  /*1bb0*/  IMAD R224, R5, 0x37, RZ ;  /* 0x0000003705e07824 */ /* 0x000fe400078e02ff */
[----:B--2---:R-:W-:Y:S02]  /*1bc0*/  IMAD R17, R37, 0x4, R16 ;  /* 0x0000000425117824 */ /* 0x004fe400078e0210 */
[C---:B------:R-:W-:Y:S01]  /*1bd0*/  IMAD R228, R5.reuse, 0x38, RZ ;  /* 0x0000003805e47824 */ /* 0x040fe200078e02ff */
[-C--:B----4-:R-:W-:Y:S01]  /*1be0*/  LEA.HI.X.SX32 R18, R22, R35.reuse, 0x1, P1 ;  /* 0x0000002316127211 */ /* 0x090fe200008f0eff */
[----:B------:R-:W-:Y:S01]  /*1bf0*/  IMAD R240, R5, 0x3b, RZ ;  /* 0x0000003b05f07824 */ /* 0x000fe200078e02ff */
[-C--:B------:R-:W-:Y:S01]  /*1c00*/  LEA.HI.X.SX32 R22, R27, R35.reuse, 0x1, P3 ;  /* 0x000000231b167211 */ /* 0x080fe200018f0eff */
[----:B------:R-:W-:Y:S01]  /*1c10*/  IMAD R27, R5, 0x7, RZ ;  /* 0x00000007051b7824 */ /* 0x000fe200078e02ff */
[----:B-----5:R-:W-:Y:S01]  /*1c20*/  LEA.HI.X.SX32 R19, R23, R35, 0x1, P2 ;  /* 0x0000002317137211 */ /* 0x020fe200010f0eff */
[----:B------:R2:W-:Y:S01]  /*1c30*/  STL [R1+0x68], R18 ;  /* 0x0000681201007387 */ /* 0x0005e20000100800 */
[----:B------:R-:W-:Y:S01]  /*1c40*/  IADD3 R23, P3, PT, R30, R33, RZ ;  /* 0x000000211e177210 */ /* 0x000fe20007f7e0ff */
[----:B------:R-:W-:-:S02]  /*1c50*/  IMAD R246, R5, 0x3c, RZ ;  /* 0x0000003c05f67824 */ /* 0x000fc400078e02ff */
[----:B------:R4:W-:Y:S01]  /*1c60*/  STL [R1+0x70], R19 ;  /* 0x0000701301007387 */ /* 0x0009e20000100800 */
[----:B------:R-:W-:Y:S01]  /*1c70*/  LEA.HI.X.SX32 R24, R30, R35, 0x1, P3 ;  /* 0x000000231e187211 */ /* 0x000fe200018f0eff */
[----:B------:R-:W-:Y:S02]  /*1c80*/  IMAD R250, R5, 0x3d, RZ ;  /* 0x0000003d05fa7824 */ /* 0x000fe400078e02ff */
[----:B------:R5:W-:Y:S01]  /*1c90*/  STL [R1+0x78], R20 ;  /* 0x0000781401007387 */ /* 0x000be20000100800 */
[----:B------:R-:W-:Y:S02]  /*1ca0*/  IMAD.MOV.U32 R42, RZ, RZ, 0x3f800000 ;  /* 0x3f800000ff2a7424 */ /* 0x000fe400078e00ff */
[----:B--2---:R-:W-:Y:S02]  /*1cb0*/  IMAD R18, R37, 0x4, R17 ;  /* 0x0000000425127824 */ /* 0x004fe400078e0211 */
[----:B------:R-:W-:Y:S01]  /*1cc0*/  IMAD.MOV.U32 R44, RZ, RZ, 0x3f800000 ;  /* 0x3f800000ff2c7424 */ /* 0x000fe200078e00ff */
[-C--:B----4-:R-:W-:Y:S01]  /*1cd0*/  IADD3 R19, P1, PT, R25, R33.reuse, RZ ;  /* 0x0000002119137210 */ /* 0x090fe20007f3e0ff */
[----:B------:R-:W-:Y:S01]  /*1ce0*/  IMAD.MOV.U32 R45, RZ, RZ, 0x3f800000 ;  /* 0x3f800000ff2d7424 */ /* 0x000fe200078e00ff */
[----:B-----5:R-:W-:-:S03]  /*1cf0*/  IADD3 R20, P2, PT, R26, R33, RZ ;  /* 0x000000211a147210 */ /* 0x020fc60007f5e0ff */
[----:B------:R2:W-:Y:S04]  /*1d00*/  STL [R1+0x84], R19 ;  /* 0x0000841301007387 */ /* 0x0005e80000100800 */
[----:B------:R4:W-:Y:S04]  /*1d10*/  STL [R1+0x8c], R20 ;  /* 0x00008c1401007387 */ /* 0x0009e80000100800 */
[----:B------:R5:W-:Y:S01]  /*1d20*/  STL [R1+0x94], R21 ;  /* 0x0000941501007387 */ /* 0x000be20000100800 */
[----:B--2---:R-:W-:Y:S01]  /*1d30*/  IMAD R19, R37, 0x4, R18 ;  /* 0x0000000425137824 */ /* 0x004fe200078e0212 */
[----:B----4-:R-:W-:-:S02]  /*1d40*/  LEA.HI.X.SX32 R20, R25, R35, 0x1, P1 ;  /* 0x0000002319147211 */ /* 0x010fc400008f0eff */
[----:B-----5:R-:W-:-:S03]  /*1d50*/  LEA.HI.X.SX32 R21, R26, R35, 0x1, P2 ;  /* 0x000000231a157211 */ /* 0x020fc600010f0eff */
[----:B------:R2:W-:Y:S04]  /*1d60*/  STL [R1+0x80], R20 ;  /* 0x0000801401007387 */ /* 0x0005e80000100800 */
[----:B------:R4:W-:Y:S04]  /*1d70*/  STL [R1+0x88], R21 ;  /* 0x0000881501007387 */ /* 0x0009e80000100800 */
[----:B------:R5:W-:Y:S01]  /*1d80*/  STL [R1+0x90], R22 ;  /* 0x0000901601007387 */ /* 0x000be20000100800 */
[----:B--2---:R-:W-:Y:S01]  /*1d90*/  IMAD R20, R37, 0x4, R19 ;  /* 0x0000000425147824 */ /* 0x004fe200078e0213 */
[----:B----4-:R-:W-:-:S02]  /*1da0*/  IADD3 R21, P1, PT, R28, R33, RZ ;  /* 0x000000211c157210 */ /* 0x010fc40007f3e0ff */
[----:B-----5:R-:W-:-:S03]  /*1db0*/  IADD3 R22, P2, PT, R29, R33, RZ ;  /* 0x000000211d167210 */ /* 0x020fc60007f5e0ff */
[----:B------:R2:W-:Y:S04]  /*1dc0*/  STL [R1+0x9c], R21 ;  /* 0x00009c1501007387 */ /* 0x0005e80000100800 */
[----:B------:R4:W-:Y:S04]  /*1dd0*/  STL [R1+0xa4], R22 ;  /* 0x0000a41601007387 */ /* 0x0009e80000100800 */
[----:B------:R5:W-:Y:S01]  /*1de0*/  STL [R1+0xac], R23 ;  /* 0x0000ac1701007387 */ /* 0x000be20000100800 */
[----:B--2---:R-:W-:Y:S01]  /*1df0*/  IMAD R21, R37, 0x4, R20 ;  /* 0x0000000425157824 */ /* 0x004fe200078e0214 */
[----:B----4-:R-:W-:-:S02]  /*1e00*/  LEA.HI.X.SX32 R22, R28, R35, 0x1, P1 ;  /* 0x000000231c167211 */ /* 0x010fc400008f0eff */
[----:B-----5:R-:W-:-:S03]  /*1e10*/  LEA.HI.X.SX32 R23, R29, R35, 0x1, P2 ;  /* 0x000000231d177211 */ /* 0x020fc600010f0eff */
[----:B------:R2:W-:Y:S01]  /*1e20*/  STL [R1+0x98], R22 ;  /* 0x0000981601007387 */ /* 0x0005e20000100800 */
[----:B------:R-:W-:Y:S01]  /*1e30*/  IADD3 R25, P2, PT, R9, R33, RZ ;  /* 0x0000002109197210 */ /* 0x000fe20007f5e0ff */
[----:B------:R-:W-:Y:S02]  /*1e40*/  IMAD.SHL.U32 R29, R5, 0x8, RZ ;  /* 0x00000008051d7824 */ /* 0x000fe400078e00ff */
[----:B------:R4:W-:Y:S01]  /*1e50*/  STL [R1+0xa0], R23 ;  /* 0x0000a01701007387 */ /* 0x0009e20000100800 */
[----:B------:R-:W-:-:S03]  /*1e60*/  LEA.HI.X.SX32 R9, R9, R35, 0x1, P2 ;  /* 0x0000002309097211 */ /* 0x000fc600010f0eff */
[----:B------:R5:W-:Y:S01]  /*1e70*/  STL [R1+0xa8], R24 ;  /* 0x0000a81801007387 */ /* 0x000be20000100800 */
[----:B--2---:R-:W-:Y:S01]  /*1e80*/  IMAD R22, R37, 0x4, R21 ;  /* 0x0000000425167824 */ /* 0x004fe200078e0215 */
[-C--:B----4-:R-:W-:Y:S02]  /*1e90*/  IADD3 R23, P1, PT, R4, R33.reuse, RZ ;  /* 0x0000002104177210 */ /* 0x090fe40007f3e0ff */
[----:B-----5:R-:W-:-:S03]  /*1ea0*/  IADD3 R24, P3, PT, R31, R33, RZ ;  /* 0x000000211f187210 */ /* 0x020fc60007f7e0ff */
[----:B------:R2:W-:Y:S01]  /*1eb0*/  STL [R1+0xb4], R23 ;  /* 0x0000b41701007387 */ /* 0x0005e20000100800 */
[----:B------:R-:W-:-:S03]  /*1ec0*/  LEA.HI.X.SX32 R4, R4, R35, 0x1, P1 ;  /* 0x0000002304047211 */ /* 0x000fc600008f0eff */
[----:B------:R4:W-:Y:S04]  /*1ed0*/  STL [R1+0xbc], R25 ;  /* 0x0000bc1901007387 */ /* 0x0009e80000100800 */
[----:B------:R5:W-:Y:S01]  /*1ee0*/  STL [R1+0xc4], R24 ;  /* 0x0000c41801007387 */ /* 0x000be20000100800 */
[----:B--2---:R-:W-:-:S03]  /*1ef0*/  IMAD R23, R37, 0x4, R22 ;  /* 0x0000000425177824 */ /* 0x004fc600078e0216 */
[----:B------:R2:W-:Y:S01]  /*1f00*/  STL [R1+0xb0], R4 ;  /* 0x0000b00401007387 */ /* 0x0005e20000100800 */
[----:B----4-:R-:W-:-:S03]  /*1f10*/  IADD3 R25, P2, PT, R8, R33, RZ ;  /* 0x0000002108197210 */ /* 0x010fc60007f5e0ff */
[----:B------:R4:W-:Y:S01]  /*1f20*/  STL [R1+0xb8], R9 ;  /* 0x0000b80901007387 */ /* 0x0009e20000100800 */
[----:B-----5:R-:W-:Y:S01]  /*1f30*/  LEA.HI.X.SX32 R24, R31, R35, 0x1, P3 ;  /* 0x000000231f187211 */ /* 0x020fe200018f0eff */
[----:B------:R-:W-:Y:S02]  /*1f40*/  IMAD R31, R5, 0x9, RZ ;  /* 0x00000009051f7824 */ /* 0x000fe400078e02ff */
[----:B--2---:R-:W-:Y:S02]  /*1f50*/  IMAD R4, R37, 0x4, R23 ;  /* 0x0000000425047824 */ /* 0x004fe400078e0217 */
[----:B------:R2:W-:Y:S01]  /*1f60*/  STL [R1+0xc0], R24 ;  /* 0x0000c01801007387 */ /* 0x0005e20000100800 */
[----:B----4-:R-:W-:-:S04]  /*1f70*/  IADD3 R9, P1, PT, R32, R33, RZ ;  /* 0x0000002120097210 */ /* 0x010fc80007f3e0ff */
[----:B------:R-:W-:Y:S01]  /*1f80*/  LEA.HI.X.SX32 R26, R32, R35, 0x1, P1 ;  /* 0x00000023201a7211 */ /* 0x000fe200008f0eff */
[----:B------:R4:W-:Y:S01]  /*1f90*/  STL [R1+0xcc], R9 ;  /* 0x0000cc0901007387 */ /* 0x0009e20000100800 */
[----:B--2---:R-:W-:-:S03]  /*1fa0*/  IADD3 R24, P3, PT, R10, R33, RZ ;  /* 0x000000210a187210 */ /* 0x004fc60007f7e0ff */
[----:B------:R2:W-:Y:S04]  /*1fb0*/  STL [R1+0xd4], R25 ;  /* 0x0000d41901007387 */ /* 0x0005e80000100800 */
[----:B------:R5:W-:Y:S01]  /*1fc0*/  STL [R1+0xdc], R24 ;  /* 0x0000dc1801007387 */ /* 0x000be20000100800 */
[----:B----4-:R-:W-:-:S03]  /*1fd0*/  IMAD R9, R37, 0x4, R4 ;  /* 0x0000000425097824 */ /* 0x010fc600078e0204 */
[----:B------:R-:W-:Y:S01]  /*1fe0*/  STL [R1+0xc8], R26 ;  /* 0x0000c81a01007387 */ /* 0x000fe20000100800 */
[-C--:B--2---:R-:W-:Y:S01]  /*1ff0*/  LEA.HI.X.SX32 R25, R8, R35.reuse, 0x1, P2 ;  /* 0x0000002308197211 */ /* 0x084fe200010f0eff */
[----:B------:R-:W-:Y:S01]  /*2000*/  IMAD R8, R37, 0x4, R9 ;  /* 0x0000000425087824 */ /* 0x000fe200078e0209 */
[----:B-----5:R-:W-:-:S03]  /*2010*/  LEA.HI.X.SX32 R24, R10, R35, 0x1, P3 ;  /* 0x000000230a187211 */ /* 0x020fc600018f0eff */
[----:B------:R2:W-:Y:S01]  /*2020*/  STL [R1+0xd0], R25 ;  /* 0x0000d01901007387 */ /* 0x0005e20000100800 */
[----:B------:R-:W-:-:S03]  /*2030*/  IADD3 R10, P1, PT, R12, R33, RZ ;  /* 0x000000210c0a7210 */ /* 0x000fc60007f3e0ff */
[----:B------:R4:W-:Y:S01]  /*2040*/  STL [R1+0xd8], R24 ;  /* 0x0000d81801007387 */ /* 0x0009e20000100800 */
[----:B------:R-:W-:-:S03]  /*2050*/  LEA.HI.X.SX32 R12, R12, R35, 0x1, P1 ;  /* 0x000000230c0c7211 */ /* 0x000fc600008f0eff */
[----:B------:R5:W-:Y:S01]  /*2060*/  STL [R1+0xe4], R10 ;  /* 0x0000e40a01007387 */ /* 0x000be20000100800 */
[-C--:B--2---:R-:W-:Y:S02]  /*2070*/  IADD3 R25, P2, PT, R13, R33.reuse, RZ ;  /* 0x000000210d197210 */ /* 0x084fe40007f5e0ff */
[----:B----4-:R-:W-:-:S03]  /*2080*/  IADD3 R24, P3, PT, R14, R33, RZ ;  /* 0x000000210e187210 */ /* 0x010fc60007f7e0ff */
[----:B------:R2:W-:Y:S01]  /*2090*/  STL [R1+0xec], R25 ;  /* 0x0000ec1901007387 */ /* 0x0005e20000100800 */
[-C--:B------:R-:W-:Y:S02]  /*20a0*/  LEA.HI.X.SX32 R13, R13, R35.reuse, 0x1, P2 ;  /* 0x000000230d0d7211 */ /* 0x080fe400010f0eff */
[----:B------:R-:W-:Y:S01]  /*20b0*/  LEA.HI.X.SX32 R14, R14, R35, 0x1, P3 ;  /* 0x000000230e0e7211 */ /* 0x000fe200018f0eff */
[----:B------:R4:W-:Y:S01]  /*20c0*/  STL [R1+0xf4], R24 ;  /* 0x0000f41801007387 */ /* 0x0009e20000100800 */
[----:B-----5:R-:W-:-:S03]  /*20d0*/  IMAD R10, R37, 0x4, R8 ;  /* 0x00000004250a7824 */ /* 0x020fc600078e0208 */
[----:B------:R5:W-:Y:S01]  /*20e0*/  STL [R1+0xe0], R12 ;  /* 0x0000e00c01007387 */ /* 0x000be20000100800 */
[----:B--2---:R-:W-:-:S03]  /*20f0*/  IMAD R25, R5, 0x6, RZ ;  /* 0x0000000605197824 */ /* 0x004fc600078e02ff */
[----:B------:R2:W-:Y:S01]  /*2100*/  STL [R1+0xe8], R13 ;  /* 0x0000e80d01007387 */ /* 0x0005e20000100800 */
[----:B----4-:R-:W-:-:S03]  /*2110*/  IADD3 R24, P3, PT, R17, R33, RZ ;  /* 0x0000002111187210 */ /* 0x010fc60007f7e0ff */
[----:B------:R4:W-:Y:S01]  /*2120*/  STL [R1+0xf0], R14 ;  /* 0x0000f00e01007387 */ /* 0x0009e20000100800 */
[----:B-----5:R-:W-:Y:S01]  /*2130*/  IMAD R12, R37, 0x4, R10 ;  /* 0x00000004250c7824 */ /* 0x020fe200078e020a */
[-C--:B--2---:R-:W-:Y:S02]  /*2140*/  IADD3 R13, P1, PT, R15, R33.reuse, RZ ;  /* 0x000000210f0d7210 */ /* 0x084fe40007f3e0ff */
[----:B----4-:R-:W-:-:S03]  /*2150*/  IADD3 R14, P2, PT, R16, R33, RZ ;  /* 0x00000021100e7210 */ /* 0x010fc60007f5e0ff */
[----:B------:R2:W-:Y:S04]  /*2160*/  STL [R1+0xfc], R13 ;  /* 0x0000fc0d01007387 */ /* 0x0005e80000100800 */
[----:B------:R4:W-:Y:S04]  /*2170*/  STL [R1+0x104], R14 ;  /* 0x0001040e01007387 */ /* 0x0009e80000100800 */
[----:B------:R-:W-:Y:S01]  /*2180*/  STL [R1+0x10c], R24 ;  /* 0x00010c1801007387 */ /* 0x000fe20000100800 */
[----:B--2---:R-:W-:Y:S01]  /*2190*/  IMAD R13, R37, 0x4, R12 ;  /* 0x00000004250d7824 */ /* 0x004fe200078e020c */
[----:B----4-:R-:W-:-:S02]  /*21a0*/  LEA.HI.X.SX32 R14, R15, R35, 0x1, P1 ;  /* 0x000000230f0e7211 */ /* 0x010fc400008f0eff */
[-C--:B------:R-:W-:Y:S02]  /*21b0*/  LEA.HI.X.SX32 R15, R16, R35.reuse, 0x1, P2 ;  /* 0x00000023100f7211 */ /* 0x080fe400010f0eff */
[----:B------:R-:W-:Y:S01]  /*21c0*/  LEA.HI.X.SX32 R16, R17, R35, 0x1, P3 ;  /* 0x0000002311107211 */ /* 0x000fe200018f0eff */
[----:B------:R2:W-:Y:S01]  /*21d0*/  STL [R1+0xf8], R14 ;  /* 0x0000f80e01007387 */ /* 0x0005e20000100800 */
[----:B------:R-:W-:-:S03]  /*21e0*/  IADD3 R17, P3, PT, R20, R33, RZ ;  /* 0x0000002114117210 */ /* 0x000fc60007f7e0ff */
[----:B------:R4:W-:Y:S04]  /*21f0*/  STL [R1+0x100], R15 ;  /* 0x0001000f01007387 */ /* 0x0009e80000100800 */
[----:B------:R5:W-:Y:S01]  /*2200*/  STL [R1+0x108], R16 ;  /* 0x0001081001007387 */ /* 0x000be20000100800 */
[----:B--2---:R-:W-:Y:S01]  /*2210*/  IMAD R14, R37, 0x4, R13 ;  /* 0x00000004250e7824 */ /* 0x004fe200078e020d */
[-C--:B----4-:R-:W-:Y:S02]  /*2220*/  IADD3 R15, P1, PT, R18, R33.reuse, RZ ;  /* 0x00000021120f7210 */ /* 0x090fe40007f3e0ff */
[----:B-----5:R-:W-:-:S03]  /*2230*/  IADD3 R16, P2, PT, R19, R33, RZ ;  /* 0x0000002113107210 */ /* 0x020fc60007f5e0ff */
[----:B------:R2:W-:Y:S04]  /*2240*/  STL [R1+0x114], R15 ;  /* 0x0001140f01007387 */ /* 0x0005e80000100800 */
[----:B------:R4:W-:Y:S04]  /*2250*/  STL [R1+0x11c], R16 ;  /* 0x00011c1001007387 */ /* 0x0009e80000100800 */
[----:B------:R5:W-:Y:S01]  /*2260*/  STL [R1+0x124], R17 ;  /* 0x0001241101007387 */ /* 0x000be20000100800 */
[----:B--2---:R-:W-:Y:S01]  /*2270*/  IMAD R15, R37, 0x4, R14 ;  /* 0x00000004250f7824 */ /* 0x004fe200078e020e */
[----:B----4-:R-:W-:-:S02]  /*2280*/  LEA.HI.X.SX32 R16, R18, R35, 0x1, P1 ;  /* 0x0000002312107211 */ /* 0x010fc400008f0eff */
[-C--:B------:R-:W-:Y:S02]  /*2290*/  LEA.HI.X.SX32 R18, R20, R35.reuse, 0x1, P3 ;  /* 0x0000002314127211 */ /* 0x080fe400018f0eff */
[----:B-----5:R-:W-:Y:S01]  /*22a0*/  LEA.HI.X.SX32 R17, R19, R35, 0x1, P2 ;  /* 0x0000002313117211 */ /* 0x020fe200010f0eff */
[----:B------:R2:W-:Y:S01]  /*22b0*/  STL [R1+0x110], R16 ;  /* 0x0001101001007387 */ /* 0x0005e20000100800 */
[----:B------:R-:W-:-:S03]  /*22c0*/  IADD3 R19, P3, PT, R23, R33, RZ ;  /* 0x0000002117137210 */ /* 0x000fc60007f7e0ff */
[----:B------:R4:W-:Y:S01]  /*22d0*/  STL [R1+0x118], R17 ;  /* 0x0001181101007387 */ /* 0x0009e20000100800 */
[----:B------:R-:W-:Y:S01]  /*22e0*/  LEA.HI.X.SX32 R20, R23, R35, 0x1, P3 ;  /* 0x0000002317147211 */ /* 0x000fe200018f0eff */
[----:B------:R-:W-:Y:S02]  /*22f0*/  IMAD R23, R5, 0x5, RZ ;  /* 0x0000000505177824 */ /* 0x000fe400078e02ff */
[----:B------:R5:W-:Y:S01]  /*2300*/  STL [R1+0x120], R18 ;  /* 0x0001201201007387 */ /* 0x000be20000100800 */
[----:B--2---:R-:W-:Y:S02]  /*2310*/  IMAD R16, R37, 0x4, R15 ;  /* 0x0000000425107824 */ /* 0x004fe400078e020f */
[----:B------:R-:W-:Y:S02]  /*2320*/  IADD3 RZ, P6, PT, R23, R0, RZ ;  /* 0x0000000017ff7210 */ /* 0x000fe40007fde0ff */
[----:B----4-:R-:W-:Y:S02]  /*2330*/  IADD3 R17, P1, PT, R21, R33, RZ ;  /* 0x0000002115117210 */ /* 0x010fe40007f3e0ff */
[----:B------:R-:W-:-:S02]  /*2340*/  LEA.HI.X.SX32 R23, R23, R2, 0x1, P6 ;  /* 0x0000000217177211 */ /* 0x000fc400030f0eff */
[----:B-----5:R-:W-:Y:S01]  /*2350*/  IADD3 R18, P2, PT, R22, R33, RZ ;  /* 0x0000002116127210 */ /* 0x020fe20007f5e0ff */
[----:B------:R2:W-:Y:S04]  /*2360*/  STL [R1+0x12c], R17 ;  /* 0x00012c1101007387 */ /* 0x0005e80000100800 */
[----:B------:R4:W-:Y:S04]  /*2370*/  STL [R1+0x134], R18 ;  /* 0x0001341201007387 */ /* 0x0009e80000100800 */
[----:B------:R5:W-:Y:S01]  /*2380*/  STL [R1+0x13c], R19 ;  /* 0x00013c1301007387 */ /* 0x000be20000100800 */
[----:B--2---:R-:W-:Y:S01]  /*2390*/  IMAD R17, R37, 0x4, R16 ;  /* 0x0000000425117824 */ /* 0x004fe200078e0210 */
[----:B----4-:R-:W-:-:S02]  /*23a0*/  LEA.HI.X.SX32 R18, R21, R35, 0x1, P1 ;  /* 0x0000002315127211 */ /* 0x010fc400008f0eff */
[----:B-----5:R-:W-:-:S03]  /*23b0*/  LEA.HI.X.SX32 R19, R22, R35, 0x1, P2 ;  /* 0x0000002316137211 */ /* 0x020fc600010f0eff */
[----:B------:R2:W-:Y:S01]  /*23c0*/  STL [R1+0x128], R18 ;  /* 0x0001281201007387 */ /* 0x0005e20000100800 */
[----:B------:R-:W-:-:S03]  /*23d0*/  IADD3 R21, P2, PT, R9, R33, RZ ;  /* 0x0000002109157210 */ /* 0x000fc60007f5e0ff */
[----:B------:R4:W-:Y:S04]  /*23e0*/  STL [R1+0x130], R19 ;  /* 0x0001301301007387 */ /* 0x0009e80000100800 */
        /* <DEDUP_REMOVED lines=10> */
[----:B----4-:R-:W-:Y:S01]  /*2490*/  IMAD.SHL.U32 R21, R5, 0x4, RZ ;  /* 0x0000000405157824 */ /* 0x010fe200078e00ff */
[-C--:B-----5:R-:W-:Y:S02]  /*24a0*/  LEA.HI.X.SX32 R20, R9, R35.reuse, 0x1, P2 ;  /* 0x0000002309147211 */ /* 0x0a0fe400010f0eff */
[----:B------:R-:W-:Y:S02]  /*24b0*/  LEA.HI.X.SX32 R9, R8, R35, 0x1, P3 ;  /* 0x0000002308097211 */ /* 0x000fe400018f0eff */
[----:B------:R-:W-:Y:S01]  /*24c0*/  IADD3 R8, P1, PT, R10, R33, RZ ;  /* 0x000000210a087210 */ /* 0x000fe20007f3e0ff */
[----:B------:R4:W-:Y:S01]  /*24d0*/  STL [R1+0x148], R20 ;  /* 0x0001481401007387 */ /* 0x0009e20000100800 */
[----:B--2---:R-:W-:-:S03]  /*24e0*/  IMAD R4, R37, 0x4, R19 ;  /* 0x0000000425047824 */ /* 0x004fc600078e0213 */
[----:B------:R2:W-:Y:S04]  /*24f0*/  STL [R1+0x150], R9 ;  /* 0x0001500901007387 */ /* 0x0005e80000100800 */
[----:B------:R5:W-:Y:S01]  /*2500*/  STL [R1+0x15c], R8 ;  /* 0x00015c0801007387 */ /* 0x000be20000100800 */
[-C--:B----4-:R-:W-:Y:S02]  /*2510*/  IADD3 R20, P3, PT, R13, R33.reuse, RZ ;  /* 0x000000210d147210 */ /* 0x090fe40007f7e0ff */
[----:B--2---:R-:W-:Y:S01]  /*2520*/  IADD3 R9, P2, PT, R12, R33, RZ ;  /* 0x000000210c097210 */ /* 0x004fe20007f5e0ff */
[----:B-----5:R-:W-:-:S04]  /*2530*/  IMAD R8, R37, 0x4, R4 ;  /* 0x0000000425087824 */ /* 0x020fc800078e0204 */
[----:B------:R2:W-:Y:S04]  /*2540*/  STL [R1+0x164], R9 ;  /* 0x0001640901007387 */ /* 0x0005e80000100800 */
[----:B------:R-:W-:Y:S01]  /*2550*/  STL [R1+0x16c], R20 ;  /* 0x00016c1401007387 */ /* 0x000fe20000100800 */
[-C--:B--2---:R-:W-:Y:S02]  /*2560*/  LEA.HI.X.SX32 R9, R10, R35.reuse, 0x1, P1 ;  /* 0x000000230a097211 */ /* 0x084fe400008f0eff */
        /* <DEDUP_REMOVED lines=33> */
[----:B------:R4:W-:Y:S01]  /*2780*/  STL [R1+0x190], R15 ;  /* 0x0001900f01007387 */ /* 0x0009e20000100800 */
[----:B------:R-:W-:-:S03]  /*2790*/  LEA.HI.X.SX32 R8, R8, R35, 0x1, P2 ;  /* 0x0000002308087211 */ /* 0x000fc600010f0eff */
[----:B------:R5:W-:Y:S01]  /*27a0*/  STL [R1+0x198], R16 ;  /* 0x0001981001007387 */ /* 0x000be20000100800 */
[----:B--2---:R-:W-:Y:S01]  /*27b0*/  IMAD R14, R37, 0x4, R13 ;  /* 0x00000004250e7824 */ /* 0x004fe200078e020d */
[-C--:B----4-:R-:W-:Y:S02]  /*27c0*/  IADD3 R15, P1, PT, R4, R33.reuse, RZ ;  /* 0x00000021040f7210 */ /* 0x090fe40007f3e0ff */
[----:B-----5:R-:W-:-:S03]  /*27d0*/  IADD3 R16, P3, PT, R9, R33, RZ ;  /* 0x0000002109107210 */ /* 0x020fc60007f7e0ff */
[----:B------:R2:W-:Y:S01]  /*27e0*/  STL [R1+0x1a4], R15 ;  /* 0x0001a40f01007387 */ /* 0x0005e20000100800 */
[-C--:B------:R-:W-:Y:S02]  /*27f0*/  LEA.HI.X.SX32 R4, R4, R35.reuse, 0x1, P1 ;  /* 0x0000002304047211 */ /* 0x080fe400008f0eff */
[----:B------:R-:W-:Y:S01]  /*2800*/  LEA.HI.X.SX32 R9, R9, R35, 0x1, P3 ;  /* 0x0000002309097211 */ /* 0x000fe200018f0eff */
[----:B------:R4:W-:Y:S04]  /*2810*/  STL [R1+0x1ac], R17 ;  /* 0x0001ac1101007387 */ /* 0x0009e80000100800 */
[----:B------:R5:W-:Y:S01]  /*2820*/  STL [R1+0x1b4], R16 ;  /* 0x0001b41001007387 */ /* 0x000be20000100800 */
[----:B--2---:R-:W-:-:S03]  /*2830*/  IMAD R15, R37, 0x4, R14 ;  /* 0x00000004250f7824 */ /* 0x004fc600078e020e */
[----:B------:R2:W-:Y:S01]  /*2840*/  STL [R1+0x1a0], R4 ;  /* 0x0001a00401007387 */ /* 0x0005e20000100800 */
[----:B----4-:R-:W-:-:S03]  /*2850*/  IMAD.SHL.U32 R17, R5, 0x2, RZ ;  /* 0x0000000205117824 */ /* 0x010fc600078e00ff */
[----:B------:R4:W-:Y:S01]  /*2860*/  STL [R1+0x1a8], R8 ;  /* 0x0001a80801007387 */ /* 0x0009e20000100800 */
[----:B-----5:R-:W-:-:S03]  /*2870*/  IADD3 R16, P3, PT, R13, R33, RZ ;  /* 0x000000210d107210 */ /* 0x020fc60007f7e0ff */
        /* <DEDUP_REMOVED lines=10> */
[----:B------:R-:W-:Y:S01]  /*2920*/  LEA.HI.X.SX32 R12, R13, R35, 0x1, P3 ;  /* 0x000000230d0c7211 */ /* 0x000fe200018f0eff */
[----:B------:R2:W-:Y:S01]  /*2930*/  STL [R1+0x1b8], R9 ;  /* 0x0001b80901007387 */ /* 0x0005e20000100800 */
[----:B------:R-:W-:Y:S02]  /*2940*/  IADD3 R13, P2, PT, R15, R33, RZ ;  /* 0x000000210f0d7210 */ /* 0x000fe40007f5e0ff */
[----:B-----5:R-:W-:Y:S01]  /*2950*/  LEA R16, R7, UR7, 0x3 ;  /* 0x0000000707107c11 */ /* 0x020fe2000f8e18ff */
[----:B------:R4:W-:Y:S01]  /*2960*/  STL [R1+0x1c0], R10 ;  /* 0x0001c00a01007387 */ /* 0x0009e20000100800 */
[----:B------:R-:W-:-:S03]  /*2970*/  IMAD.MOV.U32 R7, RZ, RZ, -0x800000 ;  /* 0xff800000ff077424 */ /* 0x000fc600078e00ff */
        /* <DEDUP_REMOVED lines=10> */
[-C--:B----4-:R-:W-:Y:S02]  /*2a20*/  LEA.HI.X.SX32 R13, R15, R35.reuse, 0x1, P2 ;  /* 0x000000230f0d7211 */ /* 0x090fe400010f0eff */
[----:B-----5:R-:W-:-:S03]  /*2a30*/  LEA.HI.X.SX32 R12, R4, R35, 0x1, P3 ;  /* 0x00000023040c7211 */ /* 0x020fc600018f0eff */
[----:B------:R4:W-:Y:S01]  /*2a40*/  STL [R1+0x1d8], R13 ;  /* 0x0001d80d01007387 */ /* 0x0009e20000100800 */
[----:B------:R-:W-:Y:S01]  /*2a50*/  IMAD R4, R37, 0x4, R10 ;  /* 0x0000000425047824 */ /* 0x000fe200078e020a */
[-C--:B--2---:R-:W-:Y:S02]  /*2a60*/  IADD3 R14, P3, PT, R10, R33.reuse, RZ ;  /* 0x000000210a0e7210 */ /* 0x084fe40007f7e0ff */
[----:B------:R2:W-:Y:S01]  /*2a70*/  STL [R1+0x1e0], R12 ;  /* 0x0001e00c01007387 */ /* 0x0005e20000100800 */
[----:B------:R-:W-:Y:S01]  /*2a80*/  IMAD R37, R5, 0xe, RZ ;  /* 0x0000000e05257824 */ /* 0x000fe200078e02ff */
[-C--:B----4-:R-:W-:Y:S02]  /*2a90*/  IADD3 R13, P1, PT, R8, R33.reuse, RZ ;  /* 0x00000021080d7210 */ /* 0x090fe40007f3e0ff */
[----:B--2---:R-:W-:-:S03]  /*2aa0*/  IADD3 R12, P2, PT, R9, R33, RZ ;  /* 0x00000021090c7210 */ /* 0x004fc60007f5e0ff */
[----:B------:R2:W-:Y:S01]  /*2ab0*/  STL [R1+0x1ec], R13 ;  /* 0x0001ec0d01007387 */ /* 0x0005e20000100800 */
[----:B------:R-:W-:-:S03]  /*2ac0*/  LEA.HI.X.SX32 R9, R9, R35, 0x1, P2 ;  /* 0x0000002309097211 */ /* 0x000fc600010f0eff */
[----:B------:R4:W-:Y:S01]  /*2ad0*/  STL [R1+0x1f4], R12 ;  /* 0x0001f40c01007387 */ /* 0x0009e20000100800 */
[----:B------:R-:W-:-:S03]  /*2ae0*/  IADD3 RZ, P2, PT, R21, R0, RZ ;  /* 0x0000000015ff7210 */ /* 0x000fc60007f5e0ff */
[----:B------:R-:W-:Y:S01]  /*2af0*/  STL [R1+0x1fc], R14 ;  /* 0x0001fc0e01007387 */ /* 0x000fe20000100800 */
[----:B------:R-:W-:Y:S02]  /*2b00*/  LEA.HI.X.SX32 R21, R21, R2, 0x1, P2 ;  /* 0x0000000215157211 */ /* 0x000fe400010f0eff */
[----:B--2---:R-:W-:Y:S01]  /*2b10*/  IADD3 R13, P4, PT, R4, R33, RZ ;  /* 0x00000021040d7210 */ /* 0x004fe20007f9e0ff */
[----:B------:R-:W-:Y:S01]  /*2b20*/  IMAD R33, R5, 0xa, RZ ;  /* 0x0000000a05217824 */ /* 0x000fe200078e02ff */
[-C--:B------:R-:W-:Y:S02]  /*2b30*/  IADD3 R22, P2, PT, R31, R0.reuse, RZ ;  /* 0x000000001f167210 */ /* 0x080fe40007f5e0ff */
[-C--:B----4-:R-:W-:Y:S01]  /*2b40*/  LEA.HI.X.SX32 R12, R8, R35.reuse, 0x1, P1 ;  /* 0x00000023080c7211 */ /* 0x090fe200008f0eff */
[----:B------:R-:W-:Y:S01]  /*2b50*/  STL [R1+0x204], R13 ;  /* 0x0002040d01007387 */ /* 0x000fe20000100800 */
[-C--:B------:R-:W-:Y:S02]  /*2b60*/  LEA.HI.X.SX32 R8, R10, R35.reuse, 0x1, P3 ;  /* 0x000000230a087211 */ /* 0x080fe400018f0eff */
[-C--:B------:R-:W-:Y:S01]  /*2b70*/  IADD3 RZ, P3, PT, R19, R0.reuse, RZ ;  /* 0x0000000013ff7210 */ /* 0x080fe20007f7e0ff */
[----:B------:R2:W-:Y:S01]  /*2b80*/  STL [R1+0x1e8], R12 ;  /* 0x0001e80c01007387 */ /* 0x0005e20000100800 */
[----:B------:R-:W-:Y:S01]  /*2b90*/  LEA.HI.X.SX32 R4, R4, R35, 0x1, P4 ;  /* 0x0000002304047211 */ /* 0x000fe200020f0eff */
[----:B------:R-:W-:Y:S01]  /*2ba0*/  IMAD R35, R5, 0xd, RZ ;  /* 0x0000000d05237824 */ /* 0x000fe200078e02ff */
[----:B------:R-:W-:Y:S01]  /*2bb0*/  IADD3 RZ, P4, PT, R17, R0, RZ ;  /* 0x0000000011ff7210 */ /* 0x000fe20007f9e0ff */
[----:B------:R-:W-:Y:S01]  /*2bc0*/  STL [R1+0x1f0], R9 ;  /* 0x0001f00901007387 */ /* 0x000fe20000100800 */
[----:B------:R-:W-:Y:S01]  /*2bd0*/  LEA.HI.X.SX32 R19, R19, R2, 0x1, P3 ;  /* 0x0000000213137211 */ /* 0x000fe200018f0eff */
[----:B------:R-:W-:Y:S01]  /*2be0*/  IMAD.MOV.U32 R5, RZ, RZ, -0x800000 ;  /* 0xff800000ff057424 */ /* 0x000fe200078e00ff */
[----:B------:R-:W-:Y:S01]  /*2bf0*/  IADD3 R20, P3, PT, R29, R0, RZ ;  /* 0x000000001d147210 */ /* 0x000fe20007f7e0ff */
[----:B------:R4:W-:Y:S01]  /*2c00*/  STL [R1+0x1f8], R8 ;  /* 0x0001f80801007387 */ /* 0x0009e20000100800 */
[----:B------:R-:W-:-:S02]  /*2c10*/  LEA.HI.X.SX32 R17, R17, R2, 0x1, P4 ;  /* 0x0000000211117211 */ /* 0x000fc400020f0eff */
[----:B------:R-:W-:Y:S01]  /*2c20*/  IADD3 R18, P4, PT, R27, R0, RZ ;  /* 0x000000001b127210 */ /* 0x000fe20007f9e0ff */
[----:B------:R-:W-:Y:S01]  /*2c30*/  STL [R1+0x200], R4 ;  /* 0x0002000401007387 */ /* 0x000fe20000100800 */
[----:B------:R-:W-:Y:S02]  /*2c40*/  LEA.HI.X.SX32 R29, R29, R2, 0x1, P3 ;  /* 0x000000021d1d7211 */ /* 0x000fe400018f0eff */
[----:B------:R-:W-:Y:S02]  /*2c50*/  IADD3 R30, P3, PT, R35, R0, RZ ;  /* 0x00000000231e7210 */ /* 0x000fe40007f7e0ff */
[----:B------:R-:W-:Y:S02]  /*2c60*/  LEA.HI.X.SX32 R27, R27, R2, 0x1, P4 ;  /* 0x000000021b1b7211 */ /* 0x000fe400020f0eff */
[----:B------:R-:W-:Y:S02]  /*2c70*/  IADD3 R28, P4, PT, R41, R0, RZ ;  /* 0x00000000291c7210 */ /* 0x000fe40007f9e0ff */
[----:B------:R-:W-:-:S02]  /*2c80*/  LEA.HI.X.SX32 R35, R35, R2, 0x1, P3 ;  /* 0x0000000223237211 */ /* 0x000fc400018f0eff */
[----:B------:R-:W-:Y:S02]  /*2c90*/  IADD3 R134, P3, PT, R131, R0, RZ ;  /* 0x0000000083867210 */ /* 0x000fe40007f7e0ff */
[----:B------:R-:W-:Y:S02]  /*2ca0*/  LEA.HI.X.SX32 R34, R41, R2, 0x1, P4 ;  /* 0x0000000229227211 */ /* 0x000fe400020f0eff */
[----:B------:R-:W-:Y:S02]  /*2cb0*/  IADD3 R130, P4, PT, R129, R0, RZ ;  /* 0x0000000081827210 */ /* 0x000fe40007f9e0ff */
[----:B--2---:R-:W-:Y:S02]  /*2cc0*/  SHF.R.U32.HI R12, RZ, 0x2, R46 ;  /* 0x00000002ff0c7819 */ /* 0x004fe4000001162e */
[----:B------:R-:W-:Y:S02]  /*2cd0*/  LEA.HI.X.SX32 R131, R131, R2, 0x1, P3 ;  /* 0x0000000283837211 */ /* 0x000fe400018f0eff */
[----:B------:R-:W-:-:S02]  /*2ce0*/  IADD3 R144, P3, PT, R143, R0, RZ ;  /* 0x000000008f907210 */ /* 0x000fc40007f7e0ff */
[----:B------:R-:W-:Y:S02]  /*2cf0*/  LEA.HI.X.SX32 R129, R129, R2, 0x1, P4 ;  /* 0x0000000281817211 */ /* 0x000fe400020f0eff */
[----:B------:R-:W-:Y:S02]  /*2d00*/  IADD3 R142, P4, PT, R141, R0, RZ ;  /* 0x000000008d8e7210 */ /* 0x000fe40007f9e0ff */
[----:B------:R-:W-:Y:S02]  /*2d10*/  SGXT.U32 R12, R12, 0x3 ;  /* 0x000000030c0c781a */ /* 0x000fe40000000000 */
[----:B------:R-:W-:Y:S02]  /*2d20*/  LEA.HI.X.SX32 R143, R143, R2, 0x1, P3 ;  /* 0x000000028f8f7211 */ /* 0x000fe400018f0eff */
[----:B------:R-:W-:Y:S02]  /*2d30*/  IADD3 R154, P3, PT, R153, R0, RZ ;  /* 0x00000000999a7210 */ /* 0x000fe40007f7e0ff */
[----:B------:R-:W-:-:S02]  /*2d40*/  LEA.HI.X.SX32 R141, R141, R2, 0x1, P4 ;  /* 0x000000028d8d7211 */ /* 0x000fc400020f0eff */
[C---:B----4-:R-:W-:Y:S02]  /*2d50*/  LOP3.LUT R8, R12.reuse, R11, RZ, 0xfc, !PT ;  /* 0x0000000b0c087212 */ /* 0x050fe400078efcff */
[C-C-:B------:R-:W-:Y:S02]  /*2d60*/  LOP3.LUT R9, R11.reuse, 0x8, R12.reuse, 0xfe, !PT ;  /* 0x000000080b097812 */ /* 0x140fe400078efe0c */
[--C-:B------:R-:W-:Y:S02]  /*2d70*/  LOP3.LUT R10, R11, 0x10, R12.reuse, 0xfe, !PT ;  /* 0x000000100b0a7812 */ /* 0x100fe400078efe0c */
[----:B------:R-:W-:Y:S02]  /*2d80*/  IADD3 R152, P4, PT, R151, R0, RZ ;  /* 0x0000000097987210 */ /* 0x000fe40007f9e0ff */
[----:B------:R-:W-:Y:S02]  /*2d90*/  LOP3.LUT R11, R11, 0x18, R12, 0xfe, !PT ;  /* 0x000000180b0b7812 */ /* 0x000fe400078efe0c */
[----:B------:R-:W-:-:S02]  /*2da0*/  LOP3.LUT R13, R12, 0x8, RZ, 0xfc, !PT ;  /* 0x000000080c0d7812 */ /* 0x000fc400078efcff */
[C---:B------:R-:W-:Y:S02]  /*2db0*/  LOP3.LUT R14, R12.reuse, 0x10, RZ, 0xfc, !PT ;  /* 0x000000100c0e7812 */ /* 0x040fe400078efcff */
[----:B------:R-:W-:Y:S01]  /*2dc0*/  LOP3.LUT R15, R12, 0x18, RZ, 0xfc, !PT ;  /* 0x000000180c0f7812 */ /* 0x000fe200078efcff */
[----:B------:R-:W-:Y:S01]  /*2dd0*/  IMAD.IADD R12, R16, 0x1, R38 ;  /* 0x00000001100c7824 */ /* 0x000fe200078e0226 */
[----:B------:R-:W-:Y:S02]  /*2de0*/  LEA.HI.X.SX32 R153, R153, R2, 0x1, P3 ;  /* 0x0000000299997211 */ /* 0x000fe400018f0eff */
[-C--:B------:R-:W-:Y:S02]  /*2df0*/  IADD3 R16, P5, PT, R25, R0.reuse, RZ ;  /* 0x0000000019107210 */ /* 0x080fe40007fbe0ff */
[----:B------:R-:W-:Y:S02]  /*2e00*/  IADD3 R166, P3, PT, R165, R0, RZ ;  /* 0x00000000a5a67210 */ /* 0x000fe40007f7e0ff */
[----:B------:R-:W-:-:S02]  /*2e10*/  LEA.HI.X.SX32 R151, R151, R2, 0x1, P4 ;  /* 0x0000000297977211 */ /* 0x000fc400020f0eff */
[-C--:B------:R-:W-:Y:S02]  /*2e20*/  IADD3 R164, P4, PT, R161, R0.reuse, RZ ;  /* 0x00000000a1a47210 */ /* 0x080fe40007f9e0ff */
[----:B------:R-:W-:Y:S02]  /*2e30*/  IADD3 R24, P6, PT, R33, R0, RZ ;  /* 0x0000000021187210 */ /* 0x000fe40007fde0ff */
[-C--:B------:R-:W-:Y:S02]  /*2e40*/  LEA.HI.X.SX32 R25, R25, R2.reuse, 0x1, P5 ;  /* 0x0000000219197211 */ /* 0x080fe400028f0eff */
[----:B------:R-:W-:Y:S02]  /*2e50*/  LEA.HI.X.SX32 R165, R165, R2, 0x1, P3 ;  /* 0x00000002a5a57211 */ /* 0x000fe400018f0eff */
[-C--:B------:R-:W-:Y:S02]  /*2e60*/  IADD3 R26, P5, PT, R43, R0.reuse, RZ ;  /* 0x000000002b1a7210 */ /* 0x080fe40007fbe0ff */
[----:B------:R-:W-:-:S02]  /*2e70*/  IADD3 R176, P3, PT, R175, R0, RZ ;  /* 0x00000000afb07210 */ /* 0x000fc40007f7e0ff */
[----:B------:R-:W-:Y:S02]  /*2e80*/  LEA.HI.X.SX32 R161, R161, R2, 0x1, P4 ;  /* 0x00000002a1a17211 */ /* 0x000fe400020f0eff */
[----:B------:R-:W-:Y:S02]  /*2e90*/  IADD3 R174, P4, PT, R173, R0, RZ ;  /* 0x00000000adae7210 */ /* 0x000fe40007f9e0ff */
[-C--:B------:R-:W-:Y:S02]  /*2ea0*/  LEA.HI.X.SX32 R32, R33, R2.reuse, 0x1, P6 ;  /* 0x0000000221207211 */ /* 0x080fe400030f0eff */
[-C--:B------:R-:W-:Y:S02]  /*2eb0*/  LEA.HI.X.SX32 R31, R31, R2.reuse, 0x1, P2 ;  /* 0x000000021f1f7211 */ /* 0x080fe400010f0eff */
[-C--:B------:R-:W-:Y:S01]  /*2ec0*/  LEA.HI.X.SX32 R33, R43, R2.reuse, 0x1, P5 ;  /* 0x000000022b217211 */ /* 0x080fe200028f0eff */
[----:B------:R-:W-:Y:S01]  /*2ed0*/  IMAD.MOV.U32 R43, RZ, RZ, 0x3f800000 ;  /* 0x3f800000ff2b7424 */ /* 0x000fe200078e00ff */
[----:B------:R-:W-:-:S02]  /*2ee0*/  LEA.HI.X.SX32 R175, R175, R2, 0x1, P3 ;  /* 0x00000002afaf7211 */ /* 0x000fc400018f0eff */
[-C--:B------:R-:W-:Y:S02]  /*2ef0*/  IADD3 R47, P2, PT, R37, R0.reuse, RZ ;  /* 0x00000000252f7210 */ /* 0x080fe40007f5e0ff */
[-C--:B------:R-:W-:Y:S02]  /*2f00*/  IADD3 R126, P6, PT, R125, R0.reuse, RZ ;  /* 0x000000007d7e7210 */ /* 0x080fe40007fde0ff */
[-C--:B------:R-:W-:Y:S02]  /*2f10*/  IADD3 R128, P5, PT, R127, R0.reuse, RZ ;  /* 0x000000007f807210 */ /* 0x080fe40007fbe0ff */
[----:B------:R-:W-:Y:S02]  /*2f20*/  IADD3 R186, P3, PT, R185, R0, RZ ;  /* 0x00000000b9ba7210 */ /* 0x000fe40007f7e0ff */
[----:B------:R-:W-:Y:S02]  /*2f30*/  LEA.HI.X.SX32 R173, R173, R2, 0x1, P4 ;  /* 0x00000002adad7211 */ /* 0x000fe400020f0eff */
[----:B------:R-:W-:-:S02]  /*2f40*/  IADD3 R184, P4, PT, R183, R0, RZ ;  /* 0x00000000b7b87210 */ /* 0x000fc40007f9e0ff */
[----:B------:R-:W-:Y:S02]  /*2f50*/  LOP3.LUT P1, RZ, R46, 0x7, RZ, 0xc0, !PT ;  /* 0x000000072eff7812 */ /* 0x000fe4000782c0ff */
[-C--:B------:R-:W-:Y:S02]  /*2f60*/  LEA.HI.X.SX32 R46, R37, R2.reuse, 0x1, P2 ;  /* 0x00000002252e7211 */ /* 0x080fe400010f0eff */
[-C--:B------:R-:W-:Y:S02]  /*2f70*/  LEA.HI.X.SX32 R125, R125, R2.reuse, 0x1, P6 ;  /* 0x000000027d7d7211 */ /* 0x080fe400030f0eff */
[-C--:B------:R-:W-:Y:S02]  /*2f80*/  LEA.HI.X.SX32 R127, R127, R2.reuse, 0x1, P5 ;  /* 0x000000027f7f7211 */ /* 0x080fe400028f0eff */
[----:B------:R-:W-:Y:S02]  /*2f90*/  LEA.HI.X.SX32 R185, R185, R2, 0x1, P3 ;  /* 0x00000002b9b97211 */ /* 0x000fe400018f0eff */
[----:B------:R-:W-:-:S02]  /*2fa0*/  IADD3 R136, P2, PT, R135, R0, RZ ;  /* 0x0000000087887210 */ /* 0x000fc40007f5e0ff */
[-C--:B------:R-:W-:Y:S02]  /*2fb0*/  IADD3 R138, P6, PT, R137, R0.reuse, RZ ;  /* 0x00000000898a7210 */ /* 0x080fe40007fde0ff */
[-C--:B------:R-:W-:Y:S02]  /*2fc0*/  IADD3 R140, P5, PT, R139, R0.reuse, RZ ;  /* 0x000000008b8c7210 */ /* 0x080fe40007fbe0ff */
[----:B------:R-:W-:Y:S02]  /*2fd0*/  IADD3 R200, P3, PT, R197, R0, RZ ;  /* 0x00000000c5c87210 */ /* 0x000fe40007f7e0ff */
[----:B------:R-:W-:Y:S02]  /*2fe0*/  LEA.HI.X.SX32 R183, R183, R2, 0x1, P4 ;  /* 0x00000002b7b77211 */ /* 0x000fe400020f0eff */
[----:B------:R-:W-:Y:S02]  /*2ff0*/  IADD3 R196, P4, PT, R193, R0, RZ ;  /* 0x00000000c1c47210 */ /* 0x000fe40007f9e0ff */
[----:B------:R-:W-:-:S02]  /*3000*/  LEA.HI.X.SX32 R135, R135, R2, 0x1, P2 ;  /* 0x0000000287877211 */ /* 0x000fc400010f0eff */
[-C--:B------:R-:W-:Y:S02]  /*3010*/  LEA.HI.X.SX32 R137, R137, R2.reuse, 0x1, P6 ;  /* 0x0000000289897211 */ /* 0x080fe400030f0eff */
[-C--:B------:R-:W-:Y:S02]  /*3020*/  LEA.HI.X.SX32 R139, R139, R2.reuse, 0x1, P5 ;  /* 0x000000028b8b7211 */ /* 0x080fe400028f0eff */
[----:B------:R-:W-:Y:S02]  /*3030*/  LEA.HI.X.SX32 R197, R197, R2, 0x1, P3 ;  /* 0x00000002c5c57211 */ /* 0x000fe400018f0eff */
[-C--:B------:R-:W-:Y:S02]  /*3040*/  IADD3 R146, P2, PT, R145, R0.reuse, RZ ;  /* 0x0000000091927210 */ /* 0x080fe40007f5e0ff */
[-C--:B------:R-:W-:Y:S02]  /*3050*/  IADD3 R148, P6, PT, R147, R0.reuse, RZ ;  /* 0x0000000093947210 */ /* 0x080fe40007fde0ff */
[----:B------:R-:W-:-:S02]  /*3060*/  IADD3 R150, P5, PT, R149, R0, RZ ;  /* 0x0000000095967210 */ /* 0x000fc40007fbe0ff */
[----:B------:R-:W-:Y:S02]  /*3070*/  IADD3 R218, P3, PT, R216, R0, RZ ;  /* 0x00000000d8da7210 */ /* 0x000fe40007f7e0ff */
[----:B------:R-:W-:Y:S02]  /*3080*/  LEA.HI.X.SX32 R193, R193, R2, 0x1, P4 ;  /* 0x00000002c1c17211 */ /* 0x000fe400020f0eff */
[----:B------:R-:W-:Y:S02]  /*3090*/  IADD3 R214, P4, PT, R211, R0, RZ ;  /* 0x00000000d3d67210 */ /* 0x000fe40007f9e0ff */
[-C--:B------:R-:W-:Y:S02]  /*30a0*/  LEA.HI.X.SX32 R145, R145, R2.reuse, 0x1, P2 ;  /* 0x0000000291917211 */ /* 0x080fe400010f0eff */
[-C--:B------:R-:W-:Y:S02]  /*30b0*/  LEA.HI.X.SX32 R147, R147, R2.reuse, 0x1, P6 ;  /* 0x0000000293937211 */ /* 0x080fe400030f0eff */
[----:B------:R-:W-:-:S02]  /*30c0*/  LEA.HI.X.SX32 R149, R149, R2, 0x1, P5 ;  /* 0x0000000295957211 */ /* 0x000fc400028f0eff */
[----:B------:R-:W-:Y:S02]  /*30d0*/  LEA.HI.X.SX32 R216, R216, R2, 0x1, P3 ;  /* 0x00000002d8d87211 */ /* 0x000fe400018f0eff */
[-C--:B------:R-:W-:Y:S02]  /*30e0*/  IADD3 R156, P2, PT, R155, R0.reuse, RZ ;  /* 0x000000009b9c7210 */ /* 0x080fe40007f5e0ff */
[-C--:B------:R-:W-:Y:S02]  /*30f0*/  IADD3 R158, P6, PT, R157, R0.reuse, RZ ;  /* 0x000000009d9e7210 */ /* 0x080fe40007fde0ff */
[-C--:B------:R-:W-:Y:S02]  /*3100*/  IADD3 R160, P5, PT, R159, R0.reuse, RZ ;  /* 0x000000009fa07210 */ /* 0x080fe40007fbe0ff */
[----:B------:R-:W-:Y:S02]  /*3110*/  IADD3 R238, P3, PT, R236, R0, RZ ;  /* 0x00000000ecee7210 */ /* 0x000fe40007f7e0ff */
[----:B------:R-:W-:-:S02]  /*3120*/  LEA.HI.X.SX32 R211, R211, R2, 0x1, P4 ;  /* 0x00000002d3d37211 */ /* 0x000fc400020f0eff */
[----:B------:R-:W-:Y:S02]  /*3130*/  IADD3 R234, P4, PT, R232, R0, RZ ;  /* 0x00000000e8ea7210 */ /* 0x000fe40007f9e0ff */
        /* <DEDUP_REMOVED lines=11> */
[-C--:B------:R-:W-:Y:S01]  /*31f0*/  LEA.HI.X.SX32 R169, R169, R2.reuse, 0x1, P6 ;  /* 0x00000002a9a97211 */ /* 0x080fe200030f0eff */
[----:B------:R2:W-:Y:S01]  /*3200*/  STL [R1], R36 ;  /* 0x0000002401007387 */ /* 0x0005e20000100800 */
[-C--:B------:R-:W-:Y:S02]  /*3210*/  LEA.HI.X.SX32 R171, R171, R2.reuse, 0x1, P5 ;  /* 0x00000002abab7211 */ /* 0x080fe400028f0eff */
[----:B------:R-:W-:Y:S01]  /*3220*/  LEA.HI.X.SX32 R39, R39, R2, 0x1, P3 ;  /* 0x0000000227277211 */ /* 0x000fe200018f0eff */
[----:B------:R4:W-:Y:S01]  /*3230*/  STL [R1+0x8], R40 ;  /* 0x0000082801007387 */ /* 0x0009e20000100800 */
[-C--:B------:R-:W-:Y:S02]  /*3240*/  IADD3 R178, P2, PT, R177, R0.reuse, RZ ;  /* 0x00000000b1b27210 */ /* 0x080fe40007f5e0ff */
[-C--:B------:R-:W-:Y:S01]  /*3250*/  IADD3 R180, P6, PT, R179, R0.reuse, RZ ;  /* 0x00000000b3b47210 */ /* 0x080fe20007fde0ff */
[----:B------:R4:W-:Y:S01]  /*3260*/  STL [R1+0x4], R39 ;  /* 0x0000042701007387 */ /* 0x0009e20000100800 */
[----:B------:R-:W-:-:S02]  /*3270*/  IADD3 R182, P5, PT, R181, R0, RZ ;  /* 0x00000000b5b67210 */ /* 0x000fc40007fbe0ff */
[-C--:B------:R-:W-:Y:S02]  /*3280*/  LEA.HI.X.SX32 R177, R177, R2.reuse, 0x1, P2 ;  /* 0x00000002b1b17211 */ /* 0x080fe400010f0eff */
[-C--:B------:R-:W-:Y:S02]  /*3290*/  LEA.HI.X.SX32 R179, R179, R2.reuse, 0x1, P6 ;  /* 0x00000002b3b37211 */ /* 0x080fe400030f0eff */
[----:B------:R-:W-:Y:S02]  /*32a0*/  LEA.HI.X.SX32 R181, R181, R2, 0x1, P5 ;  /* 0x00000002b5b57211 */ /* 0x000fe400028f0eff */
[-C--:B------:R-:W-:Y:S02]  /*32b0*/  IADD3 R188, P2, PT, R187, R0.reuse, RZ ;  /* 0x00000000bbbc7210 */ /* 0x080fe40007f5e0ff */
[-C--:B------:R-:W-:Y:S02]  /*32c0*/  IADD3 R190, P6, PT, R189, R0.reuse, RZ ;  /* 0x00000000bdbe7210 */ /* 0x080fe40007fde0ff */
        /* <DEDUP_REMOVED lines=13> */
[----:B------:R-:W-:Y:S02]  /*33a0*/  LEA R13, R13, UR7, 0x5 ;  /* 0x000000070d0d7c11 */ /* 0x000fe4000f8e28ff */
[----:B------:R-:W-:Y:S02]  /*33b0*/  LEA R14, R14, UR7, 0x5 ;  /* 0x000000070e0e7c11 */ /* 0x000fe4000f8e28ff */
[----:B------:R-:W-:Y:S01]  /*33c0*/  LEA R15, R15, UR7, 0x5 ;  /* 0x000000070f0f7c11 */ /* 0x000fe2000f8e28ff */
[----:B--2---:R-:W-:Y:S01]  /*33d0*/  IMAD.IADD R36, R38, 0x1, R13 ;  /* 0x0000000126247824 */ /* 0x004fe200078e020d */
[-C--:B------:R-:W-:Y:S01]  /*33e0*/  LEA.HI.X.SX32 R220, R220, R2.reuse, 0x1, P2 ;  /* 0x00000002dcdc7211 */ /* 0x080fe200010f0eff */
[----:B------:R-:W-:Y:S01]  /*33f0*/  IMAD.IADD R37, R38, 0x1, R14 ;  /* 0x0000000126257824 */ /* 0x000fe200078e020e */
[-C--:B------:R-:W-:Y:S01]  /*3400*/  LEA.HI.X.SX32 R224, R224, R2.reuse, 0x1, P6 ;  /* 0x00000002e0e07211 */ /* 0x080fe200030f0eff */
[----:B------:R-:W-:Y:S01]  /*3410*/  IMAD.IADD R38, R38, 0x1, R15 ;  /* 0x0000000126267824 */ /* 0x000fe200078e020f */
[----:B------:R-:W-:-:S02]  /*3420*/  LEA.HI.X.SX32 R228, R228, R2, 0x1, P5 ;  /* 0x00000002e4e47211 */ /* 0x000fc400028f0eff */
[-C--:B------:R-:W-:Y:S02]  /*3430*/  IADD3 R242, P2, PT, R240, R0.reuse, RZ ;  /* 0x00000000f0f27210 */ /* 0x080fe40007f5e0ff */
[-C--:B------:R-:W-:Y:S02]  /*3440*/  IADD3 R249, P6, PT, R246, R0.reuse, RZ ;  /* 0x00000000f6f97210 */ /* 0x080fe40007fde0ff */
[----:B------:R-:W-:Y:S02]  /*3450*/  IADD3 R251, P5, PT, R250, R0, RZ ;  /* 0x00000000fafb7210 */ /* 0x000fe40007fbe0ff */
[----:B------:R-:W-:Y:S01]  /*3460*/  LEA R4, R6, UR7, 0x2 ;  /* 0x0000000706047c11 */ /* 0x000fe2000f8e10ff */
[----:B------:R-:W-:Y:S01]  /*3470*/  IMAD.MOV.U32 R4, RZ, RZ, -0x800000 ;  /* 0xff800000ff047424 */ /* 0x000fe200078e00ff */
[-C--:B------:R-:W-:Y:S01]  /*3480*/  LEA.HI.X.SX32 R240, R240, R2.reuse, 0x1, P2 ;  /* 0x00000002f0f07211 */ /* 0x080fe200010f0eff */
[----:B------:R-:W-:Y:S01]  /*3490*/  IMAD.MOV.U32 R6, RZ, RZ, -0x800000 ;  /* 0xff800000ff067424 */ /* 0x000fe200078e00ff */
[----:B------:R-:W-:-:S02]  /*34a0*/  LEA.HI.X.SX32 R246, R246, R2, 0x1, P6 ;  /* 0x00000002f6f67211 */ /* 0x000fc400030f0eff */
[-C--:B------:R-:W-:Y:S02]  /*34b0*/  LEA.HI.X.SX32 R250, R250, R2.reuse, 0x1, P5 ;  /* 0x00000002fafa7211 */ /* 0x080fe400028f0eff */
[----:B01-34-:R-:W-:-:S07]  /*34c0*/  LEA.HI.X.SX32 R252, R252, R2, 0x1, P4 ;  /* 0x00000002fcfc7211 */ /* 0x01bfce00020f0eff */
.L_x_9:
[----:B------:R-:W2:Y:S01]  /*34d0*/  LDL R219, [R1] ;  /* 0x0000000001db7983 */ /* 0x000ea20000100800 */
[----:B------:R-:W-:Y:S02]  /*34e0*/  USHF.R.S32.HI UR8, URZ, 0x1f, UR4 ;  /* 0x0000001fff087899 */ /* 0x000fe40008011404 */
[----:B------:R-:W-:Y:S01]  /*34f0*/  IADD3 R84, P2, PT, R0, UR4, RZ ;  /* 0x0000000400547c10 */ /* 0x000fe2000ff5e0ff */
[----:B------:R-:W0:Y:S01]  /*3500*/  LDC R217, c[0x0][0x3c4] ;  /* 0x0000f100ffd97b82 */ /* 0x000e220000000800 */
[----:B------:R-:W-:Y:S01]  /*3510*/  IADD3 R48, P3, PT, R16, UR4, RZ ;  /* 0x0000000410307c10 */ /* 0x000fe2000ff7e0ff */
[----:B------:R-:W3:Y:S01]  /*3520*/  LDL R223, [R1+0x8] ;  /* 0x0000080001df7983 */ /* 0x000ee20000100800 */
[----:B------:R-:W-:Y:S02]  /*3530*/  IADD3.X R85, PT, PT, R2, UR8, RZ, P2, !PT ;  /* 0x0000000802557c10 */ /* 0x000fe400097fe4ff */
[----:B------:R-:W-:Y:S01]  /*3540*/  IADD3 R40, P2, PT, R18, UR4, RZ ;  /* 0x0000000412287c10 */ /* 0x000fe2000ff5e0ff */
[----:B------:R-:W4:Y:S01]  /*3550*/  LDL R221, [R1+0x4] ;  /* 0x0000040001dd7983 */ /* 0x000f220000100800 */
[----:B------:R-:W-:-:S02]  /*3560*/  IADD3.X R49, PT, PT, R25, UR8, RZ, P3, !PT ;  /* 0x0000000819317c10 */ /* 0x000fc40009ffe4ff */
[----:B------:R-:W-:Y:S01]  /*3570*/  IADD3 R50, P3, PT, R20, UR4, RZ ;  /* 0x0000000414327c10 */ /* 0x000fe2000ff7e0ff */
[----:B------:R-:W5:Y:S01]  /*3580*/  LDG.E.U8 R84, desc[UR12][R84.64] ;  /* 0x0000000c54547981 */ /* 0x000f62000c1e1100 */
[----:B------:R-:W-:Y:S02]  /*3590*/  IADD3.X R41, PT, PT, R27, UR8, RZ, P2, !PT ;  /* 0x000000081b297c10 */ /* 0x000fe400097fe4ff */
[----:B------:R-:W-:Y:S01]  /*35a0*/  IADD3.X R51, PT, PT, R29, UR8, RZ, P3, !PT ;  /* 0x000000081d337c10 */ /* 0x000fe20009ffe4ff */
[----:B------:R-:W2:Y:S01]  /*35b0*/  LDG.E.U8 R48, desc[UR12][R48.64] ;  /* 0x0000000c30307981 */ /* 0x000ea2000c1e1100 */
[----:B------:R-:W-:Y:S02]  /*35c0*/  IADD3 R88, P2, PT, R22, UR4, RZ ;  /* 0x0000000416587c10 */ /* 0x000fe4000ff5e0ff */
[----:B------:R-:W-:Y:S01]  /*35d0*/  IADD3 R86, P3, PT, R24, UR4, RZ ;  /* 0x0000000418567c10 */ /* 0x000fe2000ff7e0ff */
[----:B------:R-:W2:Y:S01]  /*35e0*/  LDG.E.U8 R41, desc[UR12][R40.64] ;  /* 0x0000000c28297981 */ /* 0x000ea2000c1e1100 */
[----:B------:R-:W-:-:S02]  /*35f0*/  IADD3.X R89, PT, PT, R31, UR8, RZ, P2, !PT ;  /* 0x000000081f597c10 */ /* 0x000fc400097fe4ff */
[----:B------:R-:W-:Y:S02]  /*3600*/  IADD3.X R87, PT, PT, R32, UR8, RZ, P3, !PT ;  /* 0x0000000820577c10 */ /* 0x000fe40009ffe4ff */
[----:B------:R-:W-:Y:S01]  /*3610*/  IADD3 R90, P3, PT, R28, UR4, RZ ;  /* 0x000000041c5a7c10 */ /* 0x000fe2000ff7e0ff */
[----:B------:R-:W2:Y:S04]  /*3620*/  LDG.E.U8 R85, desc[UR12][R88.64] ;  /* 0x0000000c58557981 */ /* 0x000ea8000c1e1100 */
[----:B------:R1:W2:Y:S04]  /*3630*/  LDG.E.U8 R40, desc[UR12][R50.64] ;  /* 0x0000000c32287981 */ /* 0x0002a8000c1e1100 */
[----:B------:R0:W2:Y:S01]  /*3640*/  LDG.E.U8 R39, desc[UR12][R86.64] ;  /* 0x0000000c56277981 */ /* 0x0000a2000c1e1100 */
[----:B-1----:R-:W-:-:S04]  /*3650*/  IADD3 R50, P2, PT, R26, UR4, RZ ;  /* 0x000000041a327c10 */ /* 0x002fc8000ff5e0ff */
[----:B------:R-:W-:Y:S02]  /*3660*/  IADD3.X R51, PT, PT, R33, UR8, RZ, P2, !PT ;  /* 0x0000000821337c10 */ /* 0x000fe400097fe4ff */
[----:B0-----:R-:W-:Y:S02]  /*3670*/  IADD3 R86, P2, PT, R30, UR4, RZ ;  /* 0x000000041e567c10 */ /* 0x001fe4000ff5e0ff */
[----:B------:R-:W-:Y:S01]  /*3680*/  IADD3.X R91, PT, PT, R34, UR8, RZ, P3, !PT ;  /* 0x00000008225b7c10 */ /* 0x000fe20009ffe4ff */
[----:B------:R-:W2:Y:S01]  /*3690*/  LDG.E.U8 R50, desc[UR12][R50.64] ;  /* 0x0000000c32327981 */ /* 0x000ea2000c1e1100 */
[----:B------:R-:W-:Y:S02]  /*36a0*/  IADD3.X R87, PT, PT, R35, UR8, RZ, P2, !PT ;  /* 0x0000000823577c10 */ /* 0x000fe400097fe4ff */
[----:B------:R-:W-:Y:S01]  /*36b0*/  IADD3 R88, P3, PT, R47, UR4, RZ ;  /* 0x000000042f587c10 */ /* 0x000fe2000ff7e0ff */
[----:B------:R0:W2:Y:S03]  /*36c0*/  LDG.E.U8 R49, desc[UR12][R90.64] ;  /* 0x0000000c5a317981 */ /* 0x0000a6000c1e1100 */
[----:B------:R-:W-:Y:S01]  /*36d0*/  IADD3.X R89, PT, PT, R46, UR8, RZ, P3, !PT ;  /* 0x000000082e597c10 */ /* 0x000fe20009ffe4ff */
[----:B------:R1:W2:Y:S01]  /*36e0*/  LDG.E.U8 R51, desc[UR12][R86.64] ;  /* 0x0000000c56337981 */ /* 0x0002a2000c1e1100 */
[----:B0-----:R-:W-:-:S03]  /*36f0*/  IADD3 R90, P2, PT, R126, UR4, RZ ;  /* 0x000000047e5a7c10 */ /* 0x001fc6000ff5e0ff */
[----:B------:R0:W2:Y:S01]  /*3700*/  LDG.E.U8 R92, desc[UR12][R88.64] ;  /* 0x0000000c585c7981 */ /* 0x0000a2000c1e1100 */
[----:B-1----:R-:W-:Y:S02]  /*3710*/  IADD3 R86, P3, PT, R128, UR4, RZ ;  /* 0x0000000480567c10 */ /* 0x002fe4000ff7e0ff */
[----:B------:R-:W-:Y:S02]  /*3720*/  IADD3.X R91, PT, PT, R125, UR8, RZ, P2, !PT ;  /* 0x000000087d5b7c10 */ /* 0x000fe400097fe4ff */
[----:B------:R-:W-:Y:S02]  /*3730*/  IADD3.X R87, PT, PT, R127, UR8, RZ, P3, !PT ;  /* 0x000000087f577c10 */ /* 0x000fe40009ffe4ff */
[----:B0-----:R-:W-:Y:S01]  /*3740*/  IADD3 R88, P2, PT, R130, UR4, RZ ;  /* 0x0000000482587c10 */ /* 0x001fe2000ff5e0ff */
[----:B------:R0:W2:Y:S03]  /*3750*/  LDG.E.U8 R93, desc[UR12][R90.64] ;  /* 0x0000000c5a5d7981 */ /* 0x0000a6000c1e1100 */
[----:B------:R-:W-:Y:S01]  /*3760*/  IADD3.X R89, PT, PT, R129, UR8, RZ, P2, !PT ;  /* 0x0000000881597c10 */ /* 0x000fe200097fe4ff */
[----:B------:R1:W2:Y:S04]  /*3770*/  LDG.E.U8 R94, desc[UR12][R86.64] ;  /* 0x0000000c565e7981 */ /* 0x0002a8000c1e1100 */
[----:B------:R1:W2:Y:S01]  /*3780*/  LDG.E.U8 R95, desc[UR12][R88.64] ;  /* 0x0000000c585f7981 */ /* 0x0002a2000c1e1100 */
[----:B0-----:R-:W-:-:S02]  /*3790*/  IADD3 R90, P3, PT, R134, UR4, RZ ;  /* 0x00000004865a7c10 */ /* 0x001fc4000ff7e0ff */
[----:B-1----:R-:W-:Y:S02]  /*37a0*/  IADD3 R86, P2, PT, R136, UR4, RZ ;  /* 0x0000000488567c10 */ /* 0x002fe4000ff5e0ff */
[----:B------:R-:W-:Y:S02]  /*37b0*/  IADD3.X R91, PT, PT, R131, UR8, RZ, P3, !PT ;  /* 0x00000008835b7c10 */ /* 0x000fe40009ffe4ff */
[----:B------:R-:W-:Y:S02]  /*37c0*/  IADD3.X R87, PT, PT, R135, UR8, RZ, P2, !PT ;  /* 0x0000000887577c10 */ /* 0x000fe400097fe4ff */
[----:B------:R-:W-:Y:S01]  /*37d0*/  IADD3 R88, P3, PT, R138, UR4, RZ ;  /* 0x000000048a587c10 */ /* 0x000fe2000ff7e0ff */
        /* <DEDUP_REMOVED lines=81> */
[----:B------:R0:W3:Y:S03]  /*3cf0*/  LDG.E.U8 R123, desc[UR12][R90.64] ;  /* 0x0000000c5a7b7981 */ /* 0x0000e6000c1e1100 */
[----:B------:R-:W-:Y:S01]  /*3d00*/  IADD3.X R89, PT, PT, R193, UR8, RZ, P2, !PT ;  /* 0x00000008c1597c10 */ /* 0x000fe200097fe4ff */
[----:B------:R1:W3:Y:S04]  /*3d10*/  LDG.E.U8 R132, desc[UR12][R86.64] ;  /* 0x0000000c56847981 */ /* 0x0002e8000c1e1100 */
[----:B------:R-:W3:Y:S01]  /*3d20*/  LDG.E.U8 R133, desc[UR12][R88.64] ;  /* 0x0000000c58857981 */ /* 0x000ee2000c1e1100 */
[----:B0-----:R-:W-:-:S02]  /*3d30*/  IADD3 R90, P3, PT, R200, UR4, RZ ;  /* 0x00000004c85a7c10 */ /* 0x001fc4000ff7e0ff */
[----:B-1----:R-:W-:Y:S02]  /*3d40*/  IADD3 R86, P2, PT, R203, UR4, RZ ;  /* 0x00000004cb567c10 */ /* 0x002fe4000ff5e0ff */
[----:B------:R-:W-:Y:S02]  /*3d50*/  IADD3.X R91, PT, PT, R197, UR8, RZ, P3, !PT ;  /* 0x00000008c55b7c10 */ /* 0x000fe40009ffe4ff */
[----:B------:R-:W-:-:S03]  /*3d60*/  IADD3.X R87, PT, PT, R201, UR8, RZ, P2, !PT ;  /* 0x00000008c9577c10 */ /* 0x000fc600097fe4ff */
[----:B------:R-:W5:Y:S04]  /*3d70*/  LDG.E.U8 R90, desc[UR12][R90.64] ;  /* 0x0000000c5a5a7981 */ /* 0x000f68000c1e1100 */
[----:B------:R0:W5:Y:S02]  /*3d80*/  LDG.E.U8 R91, desc[UR12][R86.64] ;  /* 0x0000000c565b7981 */ /* 0x000164000c1e1100 */
[----:B0-----:R-:W-:-:S04]  /*3d90*/  IADD3 R86, P2, PT, R210, UR4, RZ ;  /* 0x00000004d2567c10 */ /* 0x001fc8000ff5e0ff */
[----:B------:R-:W-:-:S05]  /*3da0*/  IADD3.X R87, PT, PT, R207, UR8, RZ, P2, !PT ;  /* 0x00000008cf577c10 */ /* 0x000fca00097fe4ff */
        /* <DEDUP_REMOVED lines=13> */
[----:B0-----:R-:W-:-:S04]  /*3e80*/  IADD3 R86, P4, PT, R0, R217, RZ ;  /* 0x000000d900567210 */ /* 0x001fc80007f9e0ff */
[----:B------:R-:W-:Y:S02]  /*3e90*/  IADD3 R86, P2, PT, R86, UR4, RZ ;  /* 0x0000000456567c10 */ /* 0x000fe4000ff5e0ff */
[----:B------:R-:W-:-:S04]  /*3ea0*/  LEA.HI.X.SX32 R87, R217, R2, 0x1, P4 ;  /* 0x00000002d9577211 */ /* 0x000fc800020f0eff */
[----:B------:R-:W-:-:S05]  /*3eb0*/  IADD3.X R87, PT, PT, R87, UR8, RZ, P2, !PT ;  /* 0x0000000857577c10 */ /* 0x000fca00097fe4ff */
[----:B------:R0:W5:Y:S01]  /*3ec0*/  LDG.E.U8 R205, desc[UR12][R86.64] ;  /* 0x0000000c56cd7981 */ /* 0x000162000c1e1100 */
[----:B------:R-:W-:Y:S02]  /*3ed0*/  IADD3 R88, P3, PT, R206, UR4, RZ ;  /* 0x00000004ce587c10 */ /* 0x000fe4000ff7e0ff */
[----:B0-----:R-:W-:-:S04]  /*3ee0*/  IADD3 R86, P2, PT, R238, UR4, RZ ;  /* 0x00000004ee567c10 */ /* 0x001fc8000ff5e0ff */
[----:B------:R-:W-:Y:S02]  /*3ef0*/  IADD3.X R87, PT, PT, R236, UR8, RZ, P2, !PT ;  /* 0x00000008ec577c10 */ /* 0x000fe400097fe4ff */
[----:B------:R-:W-:-:S03]  /*3f00*/  IADD3.X R89, PT, PT, R204, UR8, RZ, P3, !PT ;  /* 0x00000008cc597c10 */ /* 0x000fc60009ffe4ff */
[----:B------:R0:W5:Y:S04]  /*3f10*/  LDG.E.U8 R208, desc[UR12][R86.64] ;  /* 0x0000000c56d07981 */ /* 0x000168000c1e1100 */
[----:B------:R1:W5:Y:S01]  /*3f20*/  LDG.E.U8 R162, desc[UR12][R88.64] ;  /* 0x0000000c58a27981 */ /* 0x000362000c1e1100 */
[----:B0-----:R-:W-:-:S04]  /*3f30*/  IADD3 R86, P2, PT, R242, UR4, RZ ;  /* 0x00000004f2567c10 */ /* 0x001fc8000ff5e0ff */
[----:B------:R-:W-:Y:S02]  /*3f40*/  IADD3.X R87, PT, PT, R240, UR8, RZ, P2, !PT ;  /* 0x00000008f0577c10 */ /* 0x000fe400097fe4ff */
[----:B-1----:R-:W-:-:S03]  /*3f50*/  IADD3 R88, P3, PT, R214, UR4, RZ ;  /* 0x00000004d6587c10 */ /* 0x002fc6000ff7e0ff */
[----:B------:R0:W5:Y:S01]  /*3f60*/  LDG.E.U8 R209, desc[UR12][R86.64] ;  /* 0x0000000c56d17981 */ /* 0x000162000c1e1100 */
[----:B------:R-:W-:-:S05]  /*3f70*/  IADD3.X R89, PT, PT, R211, UR8, RZ, P3, !PT ;  /* 0x00000008d3597c10 */ /* 0x000fca0009ffe4ff */
[----:B------:R1:W5:Y:S01]  /*3f80*/  LDG.E.U8 R194, desc[UR12][R88.64] ;  /* 0x0000000c58c27981 */ /* 0x000362000c1e1100 */
[----:B0-----:R-:W-:-:S04]  /*3f90*/  IADD3 R86, P2, PT, R249, UR4, RZ ;  /* 0x00000004f9567c10 */ /* 0x001fc8000ff5e0ff */
[----:B------:R-:W-:Y:S02]  /*3fa0*/  IADD3.X R87, PT, PT, R246, UR8, RZ, P2, !PT ;  /* 0x00000008f6577c10 */ /* 0x000fe400097fe4ff */
[----:B-1----:R-:W-:-:S03]  /*3fb0*/  IADD3 R88, P3, PT, R234, UR4, RZ ;  /* 0x00000004ea587c10 */ /* 0x002fc6000ff7e0ff */
[----:B------:R0:W5:Y:S01]  /*3fc0*/  LDG.E.U8 R212, desc[UR12][R86.64] ;  /* 0x0000000c56d47981 */ /* 0x000162000c1e1100 */
[----:B------:R-:W-:-:S05]  /*3fd0*/  IADD3.X R89, PT, PT, R232, UR8, RZ, P3, !PT ;  /* 0x00000008e8597c10 */ /* 0x000fca0009ffe4ff */
[----:B------:R1:W5:Y:S01]  /*3fe0*/  LDG.E.U8 R202, desc[UR12][R88.64] ;  /* 0x0000000c58ca7981 */ /* 0x000362000c1e1100 */
[----:B0-----:R-:W-:-:S04]  /*3ff0*/  IMAD.SHL.U32 R86, R217, 0x2, RZ ;  /* 0x00000002d9567824 */ /* 0x001fc800078e00ff */
[----:B------:R-:W-:Y:S02]  /*4000*/  IMAD.IADD R86, R86, 0x1, R0 ;  /* 0x0000000156567824 */ /* 0x000fe400078e0200 */
[----:B-1----:R-:W-:-:S03]  /*4010*/  IMAD R88, R217, 0x3, RZ ;  /* 0x00000003d9587824 */ /* 0x002fc600078e02ff */
[----:B------:R-:W-:Y:S01]  /*4020*/  IADD3 R86, P2, PT, R86, UR4, RZ ;  /* 0x0000000456567c10 */ /* 0x000fe2000ff5e0ff */
[----:B------:R-:W-:-:S03]  /*4030*/  IMAD.IADD R88, R88, 0x1, R0 ;  /* 0x0000000158587824 */ /* 0x000fc600078e0200 */
[----:B------:R-:W-:Y:S02]  /*4040*/  IADD3.X R87, PT, PT, R17, UR8, RZ, P2, !PT ;  /* 0x0000000811577c10 */ /* 0x000fe400097fe4ff */
[----:B------:R-:W-:-:S03]  /*4050*/  IADD3 R88, P2, PT, R88, UR4, RZ ;  /* 0x0000000458587c10 */ /* 0x000fc6000ff5e0ff */
        /* <DEDUP_REMOVED lines=12> */
[----:B------:R-:W5:Y:S01]  /*4120*/  LDG.E.U8 R88, desc[UR12][R88.64] ;  /* 0x0000000c58587981 */ /* 0x000f62000c1e1100 */
[----:B0-----:R-:W-:-:S04]  /*4130*/  IADD3 R86, P2, PT, R251, UR4, RZ ;  /* 0x00000004fb567c10 */ /* 0x001fc8000ff5e0ff */
[----:B------:R-:W-:-:S05]  /*4140*/  IADD3.X R87, PT, PT, R250, UR8, RZ, P2, !PT ;  /* 0x00000008fa577c10 */ /* 0x000fca00097fe4ff */
[----:B------:R2:W5:Y:S02]  /*4150*/  LDG.E.U8 R89, desc[UR12][R86.64] ;  /* 0x0000000c56597981 */ /* 0x000564000c1e1100 */
[----:B--2---:R-:W-:-:S04]  /*4160*/  IADD3 R86, P2, PT, R219, UR4, RZ ;  /* 0x00000004db567c10 */ /* 0x004fc8000ff5e0ff */
[----:B------:R-:W-:-:S05]  /*4170*/  IADD3.X R87, PT, PT, R252, UR8, RZ, P2, !PT ;  /* 0x00000008fc577c10 */ /* 0x000fca00097fe4ff */
[----:B------:R3:W2:Y:S02]  /*4180*/  LDG.E.U8 R219, desc[UR12][R86.64] ;  /* 0x0000000c56db7981 */ /* 0x0006a4000c1e1100 */
[----:B---3--:R-:W-:-:S04]  /*4190*/  IADD3 R86, P2, PT, R223, UR4, RZ ;  /* 0x00000004df567c10 */ /* 0x008fc8000ff5e0ff */
[----:B----4-:R-:W-:-:S05]  /*41a0*/  IADD3.X R87, PT, PT, R221, UR8, RZ, P2, !PT ;  /* 0x00000008dd577c10 */ /* 0x010fca00097fe4ff */
[----:B------:R0:W3:Y:S02]  /*41b0*/  LDG.E.U8 R86, desc[UR12][R86.64] ;  /* 0x0000000c56567981 */ /* 0x0000e4000c1e1100 */
[----:B0-----:R-:W0:Y:S01]  /*41c0*/  S2R R87, SR_TID.X ;  /* 0x0000000000577919 */ /* 0x001e220000002100 */
[----:B------:R-:W1:Y:S01]  /*41d0*/  S2R R244, SR_TID.X ;  /* 0x0000000000f47919 */ /* 0x000e620000002100 */
[----:B0-----:R-:W-:Y:S01]  /*41e0*/  LOP3.LUT R87, R87, 0xff, RZ, 0xc0, !PT ;  /* 0x000000ff57577812 */ /* 0x001fe200078ec0ff */
[----:B------:R-:W-:Y:S06]  /*41f0*/  BAR.SYNC.DEFER_BLOCKING 0x0 ;  /* 0x0000000000007b1d */ /* 0x000fec0000010000 */
[----:B------:R0:W-:Y:S04]  /*4200*/  STS.U8 [R87+UR7+0x4800], R40 ;  /* 0x0048002857007988 */ /* 0x0001e80008000007 */
[----:B-----5:R-:W-:Y:S01]  /*4210*/  STS.U8 [R87+UR7+0x4000], R84 ;  /* 0x0040005457007988 */ /* 0x020fe20008000007 */
[----:B0-----:R-:W-:-:S03]  /*4220*/  LOP3.LUT R40, R87, 0x10, RZ, 0x3c, !PT ;  /* 0x0000001057287812 */ /* 0x001fc600078e3cff */
[----:B------:R-:W-:Y:S04]  /*4230*/  STS.U8 [R87+UR7+0x5000], R94 ;  /* 0x0050005e57007988 */ /* 0x000fe80008000007 */
[----:B------:R-:W-:Y:S04]  /*4240*/  STS.U8 [R87+UR7+0x5800], R102 ;  /* 0x0058006657007988 */ /* 0x000fe80008000007 */
[----:B------:R-:W-:Y:S04]  /*4250*/  STS.U8 [R87+UR7+0x6000], R110 ;  /* 0x0060006e57007988 */ /* 0x000fe80008000007 */
[----:B------:R-:W-:Y:S04]  /*4260*/  STS.U8 [R87+UR7+0x6800], R118 ;  /* 0x0068007657007988 */ /* 0x000fe80008000007 */
[----:B------:R-:W-:Y:S04]  /*4270*/  STS.U8 [R87+UR7+0x7000], R90 ;  /* 0x0070005a57007988 */ /* 0x000fe80008000007 */
[----:B------:R1:W-:Y:S04]  /*4280*/  STS.U8 [R87+UR7+0x7800], R124 ;  /* 0x0078007c57007988 */ /* 0x0003e80008000007 */
[----:B------:R0:W-:Y:S01]  /*4290*/  STS.U8 [R40+UR7+0x4900], R85 ;  /* 0x0049005528007988 */ /* 0x0001e20008000007 */
[----:B-1----:R-:W-:-:S02]  /*42a0*/  LOP3.LUT R124, R244, 0x7, RZ, 0xc0, !PT ;  /* 0x00000007f47c7812 */ /* 0x002fc400078ec0ff */
[----:B0-----:R-:W-:Y:S01]  /*42b0*/  LOP3.LUT R85, R244, 0xe0, RZ, 0xc0, !PT ;  /* 0x000000e0f4557812 */ /* 0x001fe200078ec0ff */
[----:B------:R-:W-:Y:S04]  /*42c0*/  STS.U8 [R40+UR7+0x5100], R95 ;  /* 0x0051005f28007988 */ /* 0x000fe80008000007 */
[----:B------:R-:W-:Y:S01]  /*42d0*/  STS.U8 [R40+UR7+0x5900], R103 ;  /* 0x0059006728007988 */ /* 0x000fe20008000007 */
[----:B------:R-:W-:-:S03]  /*42e0*/  IMAD R85, R85, 0x4, R124 ;  /* 0x0000000455557824 */ /* 0x000fc600078e027c */
[----:B------:R-:W-:Y:S04]  /*42f0*/  STS.U8 [R40+UR7+0x6100], R111 ;  /* 0x0061006f28007988 */ /* 0x000fe80008000007 */
[----:B------:R-:W-:Y:S04]  /*4300*/  STS.U8 [R40+UR7+0x4100], R205 ;  /* 0x004100cd28007988 */ /* 0x000fe80008000007 */
[----:B------:R-:W-:Y:S04]  /*4310*/  STS.U8 [R40+UR7+0x6900], R119 ;  /* 0x0069007728007988 */ /* 0x000fe80008000007 */
[----:B------:R-:W-:Y:S01]  /*4320*/  STS.U8 [R40+UR7+0x7100], R91 ;  /* 0x0071005b28007988 */ /* 0x000fe20008000007 */
[----:B------:R-:W-:-:S02]  /*4330*/  IMAD.SHL.U32 R84, R244, 0x40, RZ ;  /* 0x00000040f4547824 */ /* 0x000fc400078e00ff */
[----:B------:R-:W-:Y:S02]  /*4340*/  IMAD.SHL.U32 R85, R85, 0x10, RZ ;  /* 0x0000001055557824 */ /* 0x000fe400078e00ff */
[----:B------:R-:W-:-:S05]  /*4350*/  IMAD.SHL.U32 R90, R244, 0x2, RZ ;  /* 0x00000002f45a7824 */ /* 0x000fca00078e00ff */
[----:B------:R-:W-:-:S05]  /*4360*/  LOP3.LUT R85, R85, 0x30, R90, 0x78, !PT ;  /* 0x0000003055557812 */ /* 0x000fca00078e785a */
[----:B------:R-:W-:Y:S02]  /*4370*/  IMAD R124, R124, 0x100, R85 ;  /* 0x000001007c7c7824 */ /* 0x000fe400078e0255 */
[----:B------:R-:W0:Y:S01]  /*4380*/  S2R R85, SR_TID.X ;  /* 0x0000000000557919 */ /* 0x000e220000002100 */
[----:B------:R1:W-:Y:S02]  /*4390*/  STS.U8 [R40+UR7+0x7900], R202 ;  /* 0x007900ca28007988 */ /* 0x0003e40008000007 */
[----:B-1----:R-:W-:-:S05]  /*43a0*/  IMAD.SHL.U32 R40, R244, 0x80, RZ ;  /* 0x00000080f4287824 */ /* 0x002fca00078e00ff */
[----:B------:R-:W-:-:S04]  /*43b0*/  LOP3.LUT R40, R40, 0x200, RZ, 0xc0, !PT ;  /* 0x0000020028287812 */ /* 0x000fc800078ec0ff */
[----:B------:R-:W-:Y:S02]  /*43c0*/  LOP3.LUT R40, R40, 0x40, R84, 0xf8, !PT ;  /* 0x0000004028287812 */ /* 0x000fe400078ef854 */
[----:B------:R-:W-:-:S04]  /*43d0*/  SHF.R.S32.HI R84, RZ, 0x1, R244 ;  /* 0x00000001ff547819 */ /* 0x000fc800000114f4 */
[----:B------:R-:W-:-:S04]  /*43e0*/  SGXT R84, R84, 0x1 ;  /* 0x000000015454781a */ /* 0x000fc80000000200 */
[----:B------:R-:W-:Y:S02]  /*43f0*/  LOP3.LUT R40, R40, 0x120, R84, 0xf8, !PT ;  /* 0x0000012028287812 */ /* 0x000fe400078ef854 */
[----:B------:R-:W-:-:S04]  /*4400*/  SHF.R.S32.HI R84, RZ, 0x3, R244 ;  /* 0x00000003ff547819 */ /* 0x000fc800000114f4 */
[----:B------:R-:W-:-:S04]  /*4410*/  SGXT R84, R84, 0x1 ;  /* 0x000000015454781a */ /* 0x000fc80000000200 */
[----:B------:R-:W-:-:S04]  /*4420*/  LOP3.LUT R84, R84, 0x90, RZ, 0xc0, !PT ;  /* 0x0000009054547812 */ /* 0x000fc800078ec0ff */
[----:B------:R-:W-:-:S04]  /*4430*/  LOP3.LUT R84, R84, 0x10, R244, 0x78, !PT ;  /* 0x0000001054547812 */ /* 0x000fc800078e78f4 */
[----:B------:R-:W-:Y:S02]  /*4440*/  LOP3.LUT R40, R40, R84, RZ, 0xfc, !PT ;  /* 0x0000005428287212 */ /* 0x000fe400078efcff */
[----:B------:R-:W-:-:S05]  /*4450*/  LOP3.LUT R84, R87, 0x20, RZ, 0x3c, !PT ;  /* 0x0000002057547812 */ /* 0x000fca00078e3cff */
[----:B------:R1:W-:Y:S04]  /*4460*/  STS.U8 [R84+UR7+0x4a00], R39 ;  /* 0x004a002754007988 */ /* 0x0003e80008000007 */
[----:B------:R-:W-:Y:S01]  /*4470*/  STS.U8 [R84+UR7+0x4200], R213 ;  /* 0x004200d554007988 */ /* 0x000fe20008000007 */
[----:B-1----:R-:W-:-:S03]  /*4480*/  LOP3.LUT R39, R87, 0x30, RZ, 0x3c, !PT ;  /* 0x0000003057277812 */ /* 0x002fc600078e3cff */
[----:B------:R-:W-:Y:S04]  /*4490*/  STS.U8 [R84+UR7+0x5200], R96 ;  /* 0x0052006054007988 */ /* 0x000fe80008000007 */
[----:B------:R-:W-:Y:S04]  /*44a0*/  STS.U8 [R84+UR7+0x5a00], R104 ;  /* 0x005a006854007988 */ /* 0x000fe80008000007 */
[----:B------:R-:W-:Y:S04]  /*44b0*/  STS.U8 [R84+UR7+0x6200], R112 ;  /* 0x0062007054007988 */ /* 0x000fe80008000007 */
[----:B------:R-:W-:Y:S04]  /*44c0*/  STS.U8 [R84+UR7+0x6a00], R120 ;  /* 0x006a007854007988 */ /* 0x000fe80008000007 */
[----:B------:R-:W-:Y:S04]  /*44d0*/  STS.U8 [R84+UR7+0x7200], R162 ;  /* 0x007200a254007988 */ /* 0x000fe80008000007 */
[----:B------:R0:W-:Y:S04]  /*44e0*/  STS.U8 [R84+UR7+0x7a00], R208 ;  /* 0x007a00d054007988 */ /* 0x0001e80008000007 */
[----:B------:R1:W-:Y:S04]  /*44f0*/  STS.U8 [R39+UR7+0x4b00], R50 ;  /* 0x004b003227007988 */ /* 0x0003e80008000007 */
[----:B------:R-:W-:Y:S01]  /*4500*/  STS.U8 [R39+UR7+0x4300], R215 ;  /* 0x004300d727007988 */ /* 0x000fe20008000007 */
[----:B0-----:R-:W-:-:S03]  /*4510*/  LOP3.LUT R84, R85, 0xff, RZ, 0xc0, !PT ;  /* 0x000000ff55547812 */ /* 0x001fc600078ec0ff */
[----:B------:R-:W-:Y:S01]  /*4520*/  STS.U8 [R39+UR7+0x5300], R97 ;  /* 0x0053006127007988 */ /* 0x000fe20008000007 */
[----:B-1----:R-:W-:-:S03]  /*4530*/  LOP3.LUT R50, R87, 0x40, RZ, 0x3c, !PT ;  /* 0x0000004057327812 */ /* 0x002fc600078e3cff */
[----:B------:R-:W-:Y:S01]  /*4540*/  STS.U8 [R39+UR7+0x5b00], R105 ;  /* 0x005b006927007988 */ /* 0x000fe20008000007 */
[----:B------:R-:W-:-:S03]  /*4550*/  LOP3.LUT R84, R84, 0x70, RZ, 0x3c, !PT ;  /* 0x0000007054547812 */ /* 0x000fc600078e3cff */
[----:B------:R-:W-:Y:S04]  /*4560*/  STS.U8 [R39+UR7+0x6300], R113 ;  /* 0x0063007127007988 */ /* 0x000fe80008000007 */
[----:B------:R-:W-:Y:S04]  /*4570*/  STS.U8 [R39+UR7+0x6b00], R121 ;  /* 0x006b007927007988 */ /* 0x000fe80008000007 */
[----:B------:R-:W-:Y:S04]  /*4580*/  STS.U8 [R39+UR7+0x7300], R163 ;  /* 0x007300a327007988 */ /* 0x000fe80008000007 */
[----:B------:R0:W-:Y:S04]  /*4590*/  STS.U8 [R39+UR7+0x7b00], R209 ;  /* 0x007b00d127007988 */ /* 0x0001e80008000007 */
[----:B------:R-:W-:Y:S01]  /*45a0*/  STS.U8 [R50+UR7+0x4400], R217 ;  /* 0x004400d932007988 */ /* 0x000fe20008000007 */
[----:B0-----:R-:W-:-:S02]  /*45b0*/  LOP3.LUT R39, R87, 0x50, RZ, 0x3c, !PT ;  /* 0x0000005057277812 */ /* 0x001fc400078e3cff */
[----:B------:R-:W-:Y:S01]  /*45c0*/  LOP3.LUT R87, R87, 0x60, RZ, 0x3c, !PT ;  /* 0x0000006057577812 */ /* 0x000fe200078e3cff */
[----:B------:R-:W-:Y:S04]  /*45d0*/  STS.U8 [R50+UR7+0x4c00], R49 ;  /* 0x004c003132007988 */ /* 0x000fe80008000007 */
        /* <DEDUP_REMOVED lines=13> */
[----:B------:R0:W-:Y:S04]  /*46b0*/  STS.U8 [R39+UR7+0x7d00], R89 ;  /* 0x007d005927007988 */ /* 0x0001e80008000007 */
[----:B------:R-:W-:Y:S04]  /*46c0*/  STS.U8 [R87+UR7+0x4600], R48 ;  /* 0x0046003057007988 */ /* 0x000fe80008000007 */
[----:B------:R-:W-:Y:S04]  /*46d0*/  STS.U8 [R87+UR7+0x4e00], R92 ;  /* 0x004e005c57007988 */ /* 0x000fe80008000007 */
[----:B------:R-:W-:Y:S04]  /*46e0*/  STS.U8 [R87+UR7+0x5600], R100 ;  /* 0x0056006457007988 */ /* 0x000fe80008000007 */
[----:B------:R-:W-:Y:S04]  /*46f0*/  STS.U8 [R87+UR7+0x5e00], R108 ;  /* 0x005e006c57007988 */ /* 0x000fe80008000007 */
[----:B------:R-:W-:Y:S04]  /*4700*/  STS.U8 [R87+UR7+0x6600], R116 ;  /* 0x0066007457007988 */ /* 0x000fe80008000007 */
[----:B------:R-:W-:Y:S04]  /*4710*/  STS.U8 [R87+UR7+0x6e00], R132 ;  /* 0x006e008457007988 */ /* 0x000fe80008000007 */
[----:B------:R-:W-:Y:S04]  /*4720*/  STS.U8 [R87+UR7+0x7600], R198 ;  /* 0x007600c657007988 */ /* 0x000fe80008000007 */
[----:B--2---:R-:W-:Y:S04]  /*4730*/  STS.U8 [R87+UR7+0x7e00], R219 ;  /* 0x007e00db57007988 */ /* 0x004fe80008000007 */
[----:B------:R-:W-:Y:S04]  /*4740*/  STS.U8 [R84+UR7+0x4700], R41 ;  /* 0x0047002954007988 */ /* 0x000fe80008000007 */
[----:B------:R-:W-:Y:S04]  /*4750*/  STS.U8 [R84+UR7+0x4f00], R93 ;  /* 0x004f005d54007988 */ /* 0x000fe80008000007 */
[----:B------:R-:W-:Y:S04]  /*4760*/  STS.U8 [R84+UR7+0x5700], R101 ;  /* 0x0057006554007988 */ /* 0x000fe80008000007 */
[----:B------:R-:W-:Y:S04]  /*4770*/  STS.U8 [R84+UR7+0x5f00], R109 ;  /* 0x005f006d54007988 */ /* 0x000fe80008000007 */
[----:B------:R-:W-:Y:S04]  /*4780*/  STS.U8 [R84+UR7+0x6700], R117 ;  /* 0x0067007554007988 */ /* 0x000fe80008000007 */
[----:B------:R-:W-:Y:S04]  /*4790*/  STS.U8 [R84+UR7+0x6f00], R133 ;  /* 0x006f008554007988 */ /* 0x000fe80008000007 */
[----:B------:R-:W-:Y:S04]  /*47a0*/  STS.U8 [R84+UR7+0x7700], R199 ;  /* 0x007700c754007988 */ /* 0x000fe80008000007 */
[----:B---3--:R-:W-:Y:S01]  /*47b0*/  STS.U8 [R84+UR7+0x7f00], R86 ;  /* 0x007f005654007988 */ /* 0x008fe20008000007 */
[----:B------:R-:W-:Y:S01]  /*47c0*/  BAR.SYNC.DEFER_BLOCKING 0x0 ;  /* 0x0000000000007b1d */ /* 0x000fe20000010000 */
[----:B0-----:R-:W-:-:S05]  /*47d0*/  LOP3.LUT R39, R40, 0x20, RZ, 0x3c, !PT ;  /* 0x0000002028277812 */ /* 0x001fca00078e3cff */
[----:B------:R-:W0:Y:S04]  /*47e0*/  LDSM.16.M88.4 R100, [R124+UR7+0x4000] ;  /* 0x004000077c64783b */ /* 0x000e280008000200 */
[----:B------:R-:W1:Y:S04]  /*47f0*/  LDSM.16.MT88.4 R120, [R40+UR7] ;  /* 0x000000072878783b */ /* 0x000e680008004200 */
[----:B------:R-:W2:Y:S04]  /*4800*/  LDSM.16.MT88.4 R96, [R40+UR7+0x400] ;  /* 0x000400072860783b */ /* 0x000ea80008004200 */
[----:B------:R-:W3:Y:S04]  /*4810*/  LDSM.16.MT88.4 R48, [R39+UR7] ;  /* 0x000000072730783b */ /* 0x000ee80008004200 */
[----:B------:R-:W4:Y:S04]  /*4820*/  LDSM.16.MT88.4 R108, [R39+UR7+0x400] ;  /* 0x00040007276c783b */ /* 0x000f280008004200 */
[----:B------:R-:W5:Y:S04]  /*4830*/  LDSM.16.MT88.4 R92, [R40+UR7+0x800] ;  /* 0x00080007285c783b */ /* 0x000f680008004200 */
[----:B------:R-:W5:Y:S04]  /*4840*/  LDSM.16.MT88.4 R84, [R40+UR7+0xc00] ;  /* 0x000c00072854783b */ /* 0x000f680008004200 */
[----:B------:R-:W5:Y:S01]  /*4850*/  LDSM.16.MT88.4 R116, [R39+UR7+0xc00] ;  /* 0x000c00072774783b */ /* 0x000f620008004200 */
[----:B0-----:R-:W-:-:S02]  /*4860*/  F2FP.F16.E4M3.UNPACK_B R88, R100 ;  /* 0x00000064ff58723e */ /* 0x001fc400020006ff */
[----:B------:R-:W-:Y:S01]  /*4870*/  F2FP.F16.E4M3.UNPACK_B R89, R101 ;  /* 0x00000065ff59723e */ /* 0x000fe200020006ff */
[----:B-1----:R-:W-:Y:S02]  /*4880*/  IMAD.MOV.U32 R112, RZ, RZ, R120 ;  /* 0x000000ffff707224 */ /* 0x002fe400078e0078 */
[----:B------:R-:W-:Y:S02]  /*4890*/  IMAD.MOV.U32 R113, RZ, RZ, R122 ;  /* 0x000000ffff717224 */ /* 0x000fe400078e007a */
[----:B--2---:R-:W-:Y:S02]  /*48a0*/  IMAD.MOV.U32 R114, RZ, RZ, R96 ;  /* 0x000000ffff727224 */ /* 0x004fe400078e0060 */
[----:B------:R-:W-:Y:S02]  /*48b0*/  IMAD.MOV.U32 R115, RZ, RZ, R98 ;  /* 0x000000ffff737224 */ /* 0x000fe400078e0062 */
[----:B---3--:R-:W-:Y:S02]  /*48c0*/  IMAD.MOV.U32 R104, RZ, RZ, R48 ;  /* 0x000000ffff687224 */ /* 0x008fe400078e0030 */
[----:B------:R-:W-:-:S02]  /*48d0*/  IMAD.MOV.U32 R105, RZ, RZ, R50 ;  /* 0x000000ffff697224 */ /* 0x000fc400078e0032 */
[----:B----4-:R-:W-:Y:S02]  /*48e0*/  IMAD.MOV.U32 R106, RZ, RZ, R108 ;  /* 0x000000ffff6a7224 */ /* 0x010fe400078e006c */
[----:B------:R-:W-:Y:S01]  /*48f0*/  IMAD.MOV.U32 R107, RZ, RZ, R110 ;  /* 0x000000ffff6b7224 */ /* 0x000fe200078e006e */
[-C--:B------:R-:W-:Y:S08]  /*4900*/  HMMA.16816.F32 R112, R112, R88.reuse, RZ ;  /* 0x000000587070723c */ /* 0x080ff000000018ff */
[----:B------:R-:W-:Y:S01]  /*4910*/  HMMA.16816.F32 R104, R104, R88, RZ ;  /* 0x000000586868723c */ /* 0x000fe200000018ff */
[----:B------:R-:W0:Y:S01]  /*4920*/  LDSM.16.MT88.4 R88, [R39+UR7+0x800] ;  /* 0x000800072758783b */ /* 0x000e220008004200 */
[----:B------:R-:W-:Y:S01]  /*4930*/  IMAD.MOV.U32 R120, RZ, RZ, R121 ;  /* 0x000000ffff787224 */ /* 0x000fe200078e0079 */
[----:B------:R-:W-:Y:S01]  /*4940*/  F2FP.F16.E4M3.UNPACK_B R100, R100.H1 ;  /* 0x00000064ff64723e */ /* 0x000fe200030006ff */
[----:B------:R-:W-:Y:S01]  /*4950*/  IMAD.MOV.U32 R121, RZ, RZ, R123 ;  /* 0x000000ffff797224 */ /* 0x000fe200078e007b */
[----:B------:R-:W-:Y:S01]  /*4960*/  F2FP.F16.E4M3.UNPACK_B R101, R101.H1 ;  /* 0x00000065ff65723e */ /* 0x000fe200030006ff */
[----:B------:R-:W-:-:S02]  /*4970*/  IMAD.MOV.U32 R122, RZ, RZ, R97 ;  /* 0x000000ffff7a7224 */ /* 0x000fc400078e0061 */
[----:B------:R-:W-:Y:S02]  /*4980*/  IMAD.MOV.U32 R123, RZ, RZ, R99 ;  /* 0x000000ffff7b7224 */ /* 0x000fe400078e0063 */
[----:B------:R-:W-:Y:S02]  /*4990*/  IMAD.MOV.U32 R48, RZ, RZ, R49 ;  /* 0x000000ffff307224 */ /* 0x000fe400078e0031 */
[----:B------:R-:W-:Y:S02]  /*49a0*/  IMAD.MOV.U32 R49, RZ, RZ, R51 ;  /* 0x000000ffff317224 */ /* 0x000fe400078e0033 */
[----:B------:R-:W-:Y:S01]  /*49b0*/  IMAD.MOV.U32 R50, RZ, RZ, R109 ;  /* 0x000000ffff327224 */ /* 0x000fe200078e006d */
[-C--:B------:R-:W-:Y:S01]  /*49c0*/  HMMA.16816.F32 R96, R120, R100.reuse, R112 ;  /* 0x000000647860723c */ /* 0x080fe20000001870 */
[----:B------:R-:W-:Y:S01]  /*49d0*/  IMAD.MOV.U32 R51, RZ, RZ, R111 ;  /* 0x000000ffff337224 */ /* 0x000fe200078e006f */
[----:B------:R-:W-:Y:S01]  /*49e0*/  F2FP.F16.E4M3.UNPACK_B R162, R102 ;  /* 0x00000066ffa2723e */ /* 0x000fe200020006ff */
[----:B-----5:R-:W-:Y:S01]  /*49f0*/  IMAD.MOV.U32 R120, RZ, RZ, R92 ;  /* 0x000000ffff787224 */ /* 0x020fe200078e005c */
[----:B------:R-:W-:Y:S01]  /*4a00*/  F2FP.F16.E4M3.UNPACK_B R163, R103 ;  /* 0x00000067ffa3723e */ /* 0x000fe200020006ff */
[----:B------:R-:W-:Y:S01]  /*4a10*/  IMAD.MOV.U32 R121, RZ, RZ, R94 ;  /* 0x000000ffff797224 */ /* 0x000fe200078e005e */
[----:B------:R-:W-:Y:S01]  /*4a20*/  LOP3.LUT R41, R124, 0x40, RZ, 0x3c, !PT ;  /* 0x000000407c297812 */ /* 0x000fe200078e3cff */
[----:B------:R-:W-:Y:S01]  /*4a30*/  IMAD.MOV.U32 R122, RZ, RZ, R84 ;  /* 0x000000ffff7a7224 */ /* 0x000fe200078e0054 */
[----:B------:R-:W-:Y:S01]  /*4a40*/  HMMA.16816.F32 R104, R48, R100, R104 ;  /* 0x000000643068723c */ /* 0x000fe20000001868 */
[----:B------:R-:W-:Y:S01]  /*4a50*/  IMAD.MOV.U32 R123, RZ, RZ, R86 ;  /* 0x000000ffff7b7224 */ /* 0x000fe200078e0056 */
[----:B------:R-:W1:Y:S04]  /*4a60*/  LDSM.16.MT88.4 R108, [R40+UR7+0x1000] ;  /* 0x00100007286c783b */ /* 0x000e680008004200 */
[----:B------:R-:W2:Y:S04]  /*4a70*/  LDSM.16.M88.4 R48, [R41+UR7+0x4000] ;  /* 0x004000072930783b */ /* 0x000ea80008000200 */
[----:B------:R-:W3:Y:S02]  /*4a80*/  LDSM.16.MT88.4 R112, [R40+UR7+0x1400] ;  /* 0x001400072870783b */ /* 0x000ee40008004200 */
[----:B------:R-:W-:Y:S01]  /*4a90*/  HMMA.16816.F32 R96, R120, R162, R96 ;  /* 0x000000a27860723c */ /* 0x000fe20000001860 */
[----:B------:R-:W-:-:S02]  /*4aa0*/  IMAD.MOV.U32 R122, RZ, RZ, R116 ;  /* 0x000000ffff7a7224 */ /* 0x000fc400078e0074 */
[----:B------:R-:W-:Y:S02]  /*4ab0*/  IMAD.MOV.U32 R123, RZ, RZ, R118 ;  /* 0x000000ffff7b7224 */ /* 0x000fe400078e0076 */
[----:B0-----:R-:W-:Y:S02]  /*4ac0*/  IMAD.MOV.U32 R120, RZ, RZ, R88 ;  /* 0x000000ffff787224 */ /* 0x001fe400078e0058 */
[----:B------:R-:W-:Y:S01]  /*4ad0*/  IMAD.MOV.U32 R121, RZ, RZ, R90 ;  /* 0x000000ffff797224 */ /* 0x000fe200078e005a */
[----:B------:R-:W-:Y:S02]  /*4ae0*/  F2FP.F16.E4M3.UNPACK_B R132, R102.H1 ;  /* 0x00000066ff84723e */ /* 0x000fe400030006ff */
[----:B------:R-:W-:Y:S02]  /*4af0*/  F2FP.F16.E4M3.UNPACK_B R133, R103.H1 ;  /* 0x00000067ff85723e */ /* 0x000fe400030006ff */
[----:B------:R-:W0:Y:S02]  /*4b00*/  LDSM.16.MT88.4 R100, [R39+UR7+0x1000] ;  /* 0x001000072764783b */ /* 0x000e240008004200 */
[----:B------:R-:W-:Y:S02]  /*4b10*/  HMMA.16816.F32 R120, R120, R162, R104 ;  /* 0x000000a27878723c */ /* 0x000fe40000001868 */
[----:B------:R-:W4:Y:S01]  /*4b20*/  LDSM.16.MT88.4 R104, [R39+UR7+0x1400] ;  /* 0x001400072768783b */ /* 0x000f220008004200 */
[----:B------:R-:W-:-:S02]  /*4b30*/  IMAD.MOV.U32 R92, RZ, RZ, R93 ;  /* 0x000000ffff5c7224 */ /* 0x000fc400078e005d */
[----:B------:R-:W-:Y:S02]  /*4b40*/  IMAD.MOV.U32 R93, RZ, RZ, R95 ;  /* 0x000000ffff5d7224 */ /* 0x000fe400078e005f */
[----:B------:R-:W-:Y:S02]  /*4b50*/  IMAD.MOV.U32 R94, RZ, RZ, R85 ;  /* 0x000000ffff5e7224 */ /* 0x000fe400078e0055 */
[----:B------:R-:W-:Y:S02]  /*4b60*/  IMAD.MOV.U32 R95, RZ, RZ, R87 ;  /* 0x000000ffff5f7224 */ /* 0x000fe400078e0057 */
[----:B------:R-:W-:Y:S02]  /*4b70*/  IMAD.MOV.U32 R84, RZ, RZ, R89 ;  /* 0x000000ffff547224 */ /* 0x000fe400078e0059 */
[----:B------:R-:W-:Y:S02]  /*4b80*/  IMAD.MOV.U32 R85, RZ, RZ, R91 ;  /* 0x000000ffff557224 */ /* 0x000fe400078e005b */
[----:B------:R-:W-:Y:S01]  /*4b90*/  IMAD.MOV.U32 R86, RZ, RZ, R117 ;  /* 0x000000ffff567224 */ /* 0x000fe200078e0075 */
[----:B------:R-:W-:Y:S01]  /*4ba0*/  HMMA.16816.F32 R92, R92, R132, R96 ;  /* 0x000000845c5c723c */ /* 0x000fe20000001860 */
[----:B------:R-:W-:Y:S01]  /*4bb0*/  IMAD.MOV.U32 R87, RZ, RZ, R119 ;  /* 0x000000ffff577224 */ /* 0x000fe200078e0077 */
[----:B------:R-:W5:Y:S01]  /*4bc0*/  LDSM.16.MT88.4 R96, [R40+UR7+0x1c00] ;  /* 0x001c00072860783b */ /* 0x000f620008004200 */
[----:B-1----:R-:W-:-:S05]  /*4bd0*/  IMAD.MOV.U32 R116, RZ, RZ, R108 ;  /* 0x000000ffff747224 */ /* 0x002fca00078e006c */
[----:B------:R-:W-:Y:S01]  /*4be0*/  HMMA.16816.F32 R120, R84, R132, R120 ;  /* 0x000000845478723c */ /* 0x000fe20000001878 */
[----:B--2---:R-:W-:Y:S01]  /*4bf0*/  F2FP.F16.E4M3.UNPACK_B R132, R48 ;  /* 0x00000030ff84723e */ /* 0x004fe200020006ff */
[----:B------:R-:W-:Y:S01]  /*4c00*/  IMAD.MOV.U32 R117, RZ, RZ, R110 ;  /* 0x000000ffff757224 */ /* 0x000fe200078e006e */
[----:B------:R-:W-:Y:S01]  /*4c10*/  F2FP.F16.E4M3.UNPACK_B R133, R49 ;  /* 0x00000031ff85723e */ /* 0x000fe200020006ff */
[----:B---3--:R-:W-:Y:S01]  /*4c20*/  IMAD.MOV.U32 R118, RZ, RZ, R112 ;  /* 0x000000ffff767224 */ /* 0x008fe200078e0070 */
[----:B------:R-:W-:Y:S01]  /*4c30*/  LDSM.16.MT88.4 R84, [R39+UR7+0x1800] ;  /* 0x001800072754783b */ /* 0x000fe20008004200 */
[----:B------:R-:W-:-:S07]  /*4c40*/  IMAD.MOV.U32 R119, RZ, RZ, R114 ;  /* 0x000000ffff777224 */ /* 0x000fce00078e0072 */
[----:B------:R-:W-:Y:S01]  /*4c50*/  HMMA.16816.F32 R116, R116, R132, R92 ;  /* 0x000000847474723c */ /* 0x000fe2000000185c */
[----:B------:R-:W1:Y:S01]  /*4c60*/  LDSM.16.MT88.4 R92, [R40+UR7+0x1800] ;  /* 0x00180007285c783b */ /* 0x000e620008004200 */
[----:B0-----:R-:W-:Y:S02]  /*4c70*/  IMAD.MOV.U32 R88, RZ, RZ, R100 ;  /* 0x000000ffff587224 */ /* 0x001fe400078e0064 */
[----:B------:R-:W-:Y:S02]  /*4c80*/  IMAD.MOV.U32 R89, RZ, RZ, R102 ;  /* 0x000000ffff597224 */ /* 0x000fe400078e0066 */
[----:B----4-:R-:W-:Y:S02]  /*4c90*/  IMAD.MOV.U32 R90, RZ, RZ, R104 ;  /* 0x000000ffff5a7224 */ /* 0x010fe400078e0068 */
[----:B------:R-:W-:-:S07]  /*4ca0*/  IMAD.MOV.U32 R91, RZ, RZ, R106 ;  /* 0x000000ffff5b7224 */ /* 0x000fce00078e006a */
[----:B------:R-:W-:Y:S01]  /*4cb0*/  HMMA.16816.F32 R120, R88, R132, R120 ;  /* 0x000000845878723c */ /* 0x000fe20000001878 */
[----:B------:R-:W0:Y:S01]  /*4cc0*/  LDSM.16.MT88.4 R88, [R39+UR7+0x1c00] ;  /* 0x001c00072758783b */ /* 0x000e220008004200 */
[----:B------:R-:W-:Y:S01]  /*4cd0*/  IMAD.MOV.U32 R108, RZ, RZ, R109 ;  /* 0x000000ffff6c7224 */ /* 0x000fe200078e006d */
[----:B------:R-:W-:Y:S01]  /*4ce0*/  F2FP.F16.E4M3.UNPACK_B R48, R48.H1 ;  /* 0x00000030ff30723e */ /* 0x000fe200030006ff */
[----:B------:R-:W-:Y:S01]  /*4cf0*/  IMAD.MOV.U32 R109, RZ, RZ, R111 ;  /* 0x000000ffff6d7224 */ /* 0x000fe200078e006f */
[----:B------:R-:W-:Y:S01]  /*4d00*/  F2FP.F16.E4M3.UNPACK_B R49, R49.H1 ;  /* 0x00000031ff31723e */ /* 0x000fe200030006ff */
[----:B------:R-:W-:Y:S02]  /*4d10*/  IMAD.MOV.U32 R110, RZ, RZ, R113 ;  /* 0x000000ffff6e7224 */ /* 0x000fe400078e0071 */
[----:B------:R-:W-:Y:S02]  /*4d20*/  IMAD.MOV.U32 R111, RZ, RZ, R115 ;  /* 0x000000ffff6f7224 */ /* 0x000fe400078e0073 */
[----:B------:R-:W-:Y:S01]  /*4d30*/  IMAD.MOV.U32 R100, RZ, RZ, R101 ;  /* 0x000000ffff647224 */ /* 0x000fe200078e0065 */
[----:B------:R-:W-:Y:S01]  /*4d40*/  F2FP.F16.E4M3.UNPACK_B R162, R50 ;  /* 0x00000032ffa2723e */ /* 0x000fe200020006ff */
[----:B------:R-:W-:Y:S01]  /*4d50*/  IMAD.MOV.U32 R101, RZ, RZ, R103 ;  /* 0x000000ffff657224 */ /* 0x000fe200078e0067 */
[----:B------:R-:W-:Y:S01]  /*4d60*/  F2FP.F16.E4M3.UNPACK_B R163, R51 ;  /* 0x00000033ffa3723e */ /* 0x000fe200020006ff */
[----:B------:R-:W-:Y:S01]  /*4d70*/  IMAD.MOV.U32 R102, RZ, RZ, R105 ;  /* 0x000000ffff667224 */ /* 0x000fe200078e0069 */
[-C--:B------:R-:W-:Y:S01]  /*4d80*/  HMMA.16816.F32 R116, R108, R48.reuse, R116 ;  /* 0x000000306c74723c */ /* 0x080fe20000001874 */
[----:B------:R-:W-:Y:S01]  /*4d90*/  IMAD.MOV.U32 R103, RZ, RZ, R107 ;  /* 0x000000ffff677224 */ /* 0x000fe200078e006b */
[----:B------:R-:W-:Y:S04]  /*4da0*/  LDSM.16.MT88.4 R108, [R40+UR7+0x2000] ;  /* 0x00200007286c783b */ /* 0x000fe80008004200 */
[----:B------:R-:W2:Y:S02]  /*4db0*/  LDSM.16.M88.4 R104, [R124+UR7+0x4080] ;  /* 0x004080077c68783b */ /* 0x000ea40008000200 */
[----:B------:R-:W-:Y:S01]  /*4dc0*/  HMMA.16816.F32 R100, R100, R48, R120 ;  /* 0x000000306464723c */ /* 0x000fe20000001878 */
[----:B-----5:R-:W-:Y:S01]  /*4dd0*/  IMAD.MOV.U32 R122, RZ, RZ, R96 ;  /* 0x000000ffff7a7224 */ /* 0x020fe200078e0060 */
[----:B------:R-:W3:Y:S01]  /*4de0*/  LDSM.16.MT88.4 R112, [R40+UR7+0x2400] ;  /* 0x002400072870783b */ /* 0x000ee20008004200 */
[----:B-1----:R-:W-:-:S02]  /*4df0*/  IMAD.MOV.U32 R120, RZ, RZ, R92 ;  /* 0x000000ffff787224 */ /* 0x002fc400078e005c */
[----:B------:R-:W-:Y:S02]  /*4e00*/  IMAD.MOV.U32 R121, RZ, RZ, R94 ;  /* 0x000000ffff797224 */ /* 0x000fe400078e005e */
[----:B------:R-:W-:-:S07]  /*4e10*/  IMAD.MOV.U32 R123, RZ, RZ, R98 ;  /* 0x000000ffff7b7224 */ /* 0x000fce00078e0062 */
[----:B------:R-:W-:Y:S01]  /*4e20*/  HMMA.16816.F32 R116, R120, R162, R116 ;  /* 0x000000a27874723c */ /* 0x000fe20000001874 */
[----:B------:R-:W-:Y:S02]  /*4e30*/  IMAD.MOV.U32 R120, RZ, RZ, R84 ;  /* 0x000000ffff787224 */ /* 0x000fe400078e0054 */
[----:B------:R-:W-:Y:S02]  /*4e40*/  IMAD.MOV.U32 R121, RZ, RZ, R86 ;  /* 0x000000ffff797224 */ /* 0x000fe400078e0056 */
[----:B0-----:R-:W-:Y:S02]  /*4e50*/  IMAD.MOV.U32 R122, RZ, RZ, R88 ;  /* 0x000000ffff7a7224 */ /* 0x001fe400078e0058 */
[----:B------:R-:W-:Y:S01]  /*4e60*/  IMAD.MOV.U32 R123, RZ, RZ, R90 ;  /* 0x000000ffff7b7224 */ /* 0x000fe200078e005a */
[----:B------:R-:W-:Y:S02]  /*4e70*/  F2FP.F16.E4M3.UNPACK_B R132, R50.H1 ;  /* 0x00000032ff84723e */ /* 0x000fe400030006ff */
[----:B------:R-:W-:-:S02]  /*4e80*/  F2FP.F16.E4M3.UNPACK_B R133, R51.H1 ;  /* 0x00000033ff85723e */ /* 0x000fc400030006ff */
[----:B------:R-:W0:Y:S02]  /*4e90*/  LDSM.16.MT88.4 R48, [R39+UR7+0x2000] ;  /* 0x002000072730783b */ /* 0x000e240008004200 */
[----:B------:R-:W-:Y:S02]  /*4ea0*/  HMMA.16816.F32 R120, R120, R162, R100 ;  /* 0x000000a27878723c */ /* 0x000fe40000001864 */
[----:B------:R-:W1:Y:S01]  /*4eb0*/  LDSM.16.MT88.4 R100, [R39+UR7+0x2400] ;  /* 0x002400072764783b */ /* 0x000e620008004200 */
[----:B------:R-:W-:Y:S02]  /*4ec0*/  IMAD.MOV.U32 R92, RZ, RZ, R93 ;  /* 0x000000ffff5c7224 */ /* 0x000fe400078e005d */
[----:B------:R-:W-:Y:S02]  /*4ed0*/  IMAD.MOV.U32 R93, RZ, RZ, R95 ;  /* 0x000000ffff5d7224 */ /* 0x000fe400078e005f */
[----:B------:R-:W-:Y:S02]  /*4ee0*/  IMAD.MOV.U32 R94, RZ, RZ, R97 ;  /* 0x000000ffff5e7224 */ /* 0x000fe400078e0061 */
[----:B------:R-:W-:-:S02]  /*4ef0*/  IMAD.MOV.U32 R95, RZ, RZ, R99 ;  /* 0x000000ffff5f7224 */ /* 0x000fc400078e0063 */
[----:B------:R-:W-:Y:S01]  /*4f00*/  IMAD.MOV.U32 R84, RZ, RZ, R85 ;  /* 0x000000ffff547224 */ /* 0x000fe200078e0055 */
[----:B------:R-:W-:Y:S01]  /*4f10*/  LDSM.16.MT88.4 R96, [R39+UR7+0x2800] ;  /* 0x002800072760783b */ /* 0x000fe20008004200 */
[----:B------:R-:W-:Y:S02]  /*4f20*/  IMAD.MOV.U32 R85, RZ, RZ, R87 ;  /* 0x000000ffff557224 */ /* 0x000fe400078e0057 */
[----:B------:R-:W-:Y:S01]  /*4f30*/  IMAD.MOV.U32 R86, RZ, RZ, R89 ;  /* 0x000000ffff567224 */ /* 0x000fe200078e0059 */
[-C--:B------:R-:W-:Y:S01]  /*4f40*/  HMMA.16816.F32 R92, R92, R132.reuse, R116 ;  /* 0x000000845c5c723c */ /* 0x080fe20000001874 */
[----:B------:R-:W-:Y:S02]  /*4f50*/  IMAD.MOV.U32 R87, RZ, RZ, R91 ;  /* 0x000000ffff577224 */ /* 0x000fe400078e005b */
[----:B------:R-:W4:Y:S05]  /*4f60*/  LDSM.16.MT88.4 R88, [R40+UR7+0x2800] ;  /* 0x002800072858783b */ /* 0x000f2a0008004200 */
[----:B------:R-:W-:Y:S01]  /*4f70*/  HMMA.16816.F32 R120, R84, R132, R120 ;  /* 0x000000845478723c */ /* 0x000fe20000001878 */
[----:B--2---:R-:W-:Y:S01]  /*4f80*/  F2FP.F16.E4M3.UNPACK_B R132, R104 ;  /* 0x00000068ff84723e */ /* 0x004fe200020006ff */
[----:B------:R-:W-:Y:S01]  /*4f90*/  IMAD.MOV.U32 R84, RZ, RZ, R108 ;  /* 0x000000ffff547224 */ /* 0x000fe200078e006c */
[----:B------:R-:W-:Y:S01]  /*4fa0*/  F2FP.F16.E4M3.UNPACK_B R133, R105 ;  /* 0x00000069ff85723e */ /* 0x000fe200020006ff */
[----:B------:R-:W-:-:S02]  /*4fb0*/  IMAD.MOV.U32 R85, RZ, RZ, R110 ;  /* 0x000000ffff557224 */ /* 0x000fc400078e006e */
[----:B---3--:R-:W-:Y:S02]  /*4fc0*/  IMAD.MOV.U32 R86, RZ, RZ, R112 ;  /* 0x000000ffff567224 */ /* 0x008fe400078e0070 */
[----:B------:R-:W-:Y:S02]  /*4fd0*/  IMAD.MOV.U32 R87, RZ, RZ, R114 ;  /* 0x000000ffff577224 */ /* 0x000fe400078e0072 */
[----:B0-----:R-:W-:-:S05]  /*4fe0*/  IMAD.MOV.U32 R116, RZ, RZ, R48 ;  /* 0x000000ffff747224 */ /* 0x001fca00078e0030 */
[----:B------:R-:W-:Y:S01]  /*4ff0*/  HMMA.16816.F32 R84, R84, R132, R92 ;  /* 0x000000845454723c */ /* 0x000fe2000000185c */
[----:B------:R-:W0:Y:S01]  /*5000*/  LDSM.16.MT88.4 R92, [R40+UR7+0x2c00] ;  /* 0x002c0007285c783b */ /* 0x000e220008004200 */
[----:B------:R-:W-:Y:S02]  /*5010*/  IMAD.MOV.U32 R117, RZ, RZ, R50 ;  /* 0x000000ffff757224 */ /* 0x000fe400078e0032 */
[----:B-1----:R-:W-:Y:S02]  /*5020*/  IMAD.MOV.U32 R118, RZ, RZ, R100 ;  /* 0x000000ffff767224 */ /* 0x002fe400078e0064 */
[----:B------:R-:W-:-:S07]  /*5030*/  IMAD.MOV.U32 R119, RZ, RZ, R102 ;  /* 0x000000ffff777224 */ /* 0x000fce00078e0066 */
[----:B------:R-:W-:Y:S01]  /*5040*/  HMMA.16816.F32 R120, R116, R132, R120 ;  /* 0x000000847478723c */ /* 0x000fe20000001878 */
[----:B------:R-:W1:Y:S01]  /*5050*/  LDSM.16.MT88.4 R116, [R39+UR7+0x2c00] ;  /* 0x002c00072774783b */ /* 0x000e620008004200 */
        /* <DEDUP_REMOVED lines=13> */
[----:B------:R-:W2:Y:S04]  /*5130*/  LDSM.16.M88.4 R108, [R41+UR7+0x4080] ;  /* 0x00408007296c783b */ /* 0x000ea80008000200 */
[----:B------:R-:W3:Y:S02]  /*5140*/  LDSM.16.MT88.4 R100, [R40+UR7+0x3000] ;  /* 0x003000072864783b */ /* 0x000ee40008004200 */
[----:B------:R-:W-:Y:S01]  /*5150*/  HMMA.16816.F32 R120, R48, R104, R120 ;  /* 0x000000683078723c */ /* 0x000fe20000001878 */
[----:B----4-:R-:W-:Y:S01]  /*5160*/  IMAD.MOV.U32 R48, RZ, RZ, R88 ;  /* 0x000000ffff307224 */ /* 0x010fe200078e0058 */
[----:B------:R-:W4:Y:S01]  /*5170*/  LDSM.16.MT88.4 R112, [R40+UR7+0x3400] ;  /* 0x003400072870783b */ /* 0x000f220008004200 */
[----:B------:R-:W-:-:S02]  /*5180*/  IMAD.MOV.U32 R49, RZ, RZ, R90 ;  /* 0x000000ffff317224 */ /* 0x000fc400078e005a */
[----:B0-----:R-:W-:Y:S02]  /*5190*/  IMAD.MOV.U32 R50, RZ, RZ, R92 ;  /* 0x000000ffff327224 */ /* 0x001fe400078e005c */
[----:B------:R-:W-:-:S07]  /*51a0*/  IMAD.MOV.U32 R51, RZ, RZ, R94 ;  /* 0x000000ffff337224 */ /* 0x000fce00078e005e */
[----:B------:R-:W-:Y:S01]  /*51b0*/  HMMA.16816.F32 R48, R48, R162, R84 ;  /* 0x000000a23030723c */ /* 0x000fe20000001854 */
[----:B------:R-:W-:Y:S02]  /*51c0*/  IMAD.MOV.U32 R84, RZ, RZ, R96 ;  /* 0x000000ffff547224 */ /* 0x000fe400078e0060 */
[----:B------:R-:W-:Y:S02]  /*51d0*/  IMAD.MOV.U32 R85, RZ, RZ, R98 ;  /* 0x000000ffff557224 */ /* 0x000fe400078e0062 */
[----:B-1----:R-:W-:Y:S02]  /*51e0*/  IMAD.MOV.U32 R86, RZ, RZ, R116 ;  /* 0x000000ffff567224 */ /* 0x002fe400078e0074 */
        /* <DEDUP_REMOVED lines=10> */
[----:B------:R-:W5:Y:S05]  /*5290*/  LDSM.16.MT88.4 R92, [R40+UR7+0x3c00] ;  /* 0x003c0007285c783b */ /* 0x000f6a0008004200 */
[----:B------:R-:W-:Y:S01]  /*52a0*/  HMMA.16816.F32 R48, R88, R132, R48 ;  /* 0x000000845830723c */ /* 0x000fe20000001830 */
[----:B------:R-:W-:Y:S02]  /*52b0*/  IMAD.MOV.U32 R88, RZ, RZ, R97 ;  /* 0x000000ffff587224 */ /* 0x000fe400078e0061 */
[----:B------:R-:W-:Y:S02]  /*52c0*/  IMAD.MOV.U32 R89, RZ, RZ, R99 ;  /* 0x000000ffff597224 */ /* 0x000fe400078e0063 */
[----:B------:R-:W-:-:S02]  /*52d0*/  IMAD.MOV.U32 R90, RZ, RZ, R117 ;  /* 0x000000ffff5a7224 */ /* 0x000fc400078e0075 */
[----:B------:R-:W-:Y:S02]  /*52e0*/  IMAD.MOV.U32 R91, RZ, RZ, R119 ;  /* 0x000000ffff5b7224 */ /* 0x000fe400078e0077 */
[----:B------:R-:W-:Y:S05]  /*52f0*/  LDSM.16.MT88.4 R116, [R39+UR7+0x3800] ;  /* 0x003800072774783b */ /* 0x000fea0008004200 */
[----:B------:R-:W-:Y:S01]  /*5300*/  HMMA.16816.F32 R120, R88, R132, R120 ;  /* 0x000000845878723c */ /* 0x000fe20000001878 */
[----:B--2---:R-:W-:Y:S01]  /*5310*/  F2FP.F16.E4M3.UNPACK_B R132, R108 ;  /* 0x0000006cff84723e */ /* 0x004fe200020006ff */
[----:B---3--:R-:W-:Y:S01]  /*5320*/  IMAD.MOV.U32 R88, RZ, RZ, R100 ;  /* 0x000000ffff587224 */ /* 0x008fe200078e0064 */
[----:B------:R-:W-:Y:S01]  /*5330*/  F2FP.F16.E4M3.UNPACK_B R133, R109 ;  /* 0x0000006dff85723e */ /* 0x000fe200020006ff */
[----:B------:R-:W-:-:S02]  /*5340*/  IMAD.MOV.U32 R89, RZ, RZ, R102 ;  /* 0x000000ffff597224 */ /* 0x000fc400078e0066 */
[----:B----4-:R-:W-:Y:S02]  /*5350*/  IMAD.MOV.U32 R90, RZ, RZ, R112 ;  /* 0x000000ffff5a7224 */ /* 0x010fe400078e0070 */
[----:B------:R-:W-:Y:S02]  /*5360*/  IMAD.MOV.U32 R91, RZ, RZ, R114 ;  /* 0x000000ffff5b7224 */ /* 0x000fe400078e0072 */
[----:B0-----:R-:W-:Y:S02]  /*5370*/  IMAD.MOV.U32 R96, RZ, RZ, R104 ;  /* 0x000000ffff607224 */ /* 0x001fe400078e0068 */
[----:B------:R-:W-:Y:S02]  /*5380*/  IMAD.MOV.U32 R97, RZ, RZ, R106 ;  /* 0x000000ffff617224 */ /* 0x000fe400078e006a */
[----:B-1----:R-:W-:Y:S01]  /*5390*/  IMAD.MOV.U32 R98, RZ, RZ, R84 ;  /* 0x000000ffff627224 */ /* 0x002fe200078e0054 */
[----:B------:R-:W-:Y:S01]  /*53a0*/  HMMA.16816.F32 R48, R88, R132, R48 ;  /* 0x000000845830723c */ /* 0x000fe20000001830 */
[----:B------:R0:W1:Y:S01]  /*53b0*/  LDSM.16.MT88.4 R88, [R40+UR7+0x3800] ;  /* 0x003800072858783b */ /* 0x0000620008004200 */
[----:B------:R-:W-:-:S07]  /*53c0*/  IMAD.MOV.U32 R99, RZ, RZ, R86 ;  /* 0x000000ffff637224 */ /* 0x000fce00078e0056 */
[----:B------:R-:W-:Y:S01]  /*53d0*/  HMMA.16816.F32 R96, R96, R132, R120 ;  /* 0x000000846060723c */ /* 0x000fe20000001878 */
[----:B------:R-:W2:Y:S01]  /*53e0*/  LDSM.16.MT88.4 R120, [R39+UR7+0x3c00] ;  /* 0x003c00072778783b */ /* 0x000ea20008004200 */
[----:B------:R-:W-:Y:S01]  /*53f0*/  IMAD.MOV.U32 R100, RZ, RZ, R101 ;  /* 0x000000ffff647224 */ /* 0x000fe200078e0065 */
[----:B------:R-:W-:Y:S01]  /*5400*/  F2FP.F16.E4M3.UNPACK_B R108, R108.H1 ;  /* 0x0000006cff6c723e */ /* 0x000fe200030006ff */
[----:B------:R-:W-:Y:S01]  /*5410*/  IMAD.MOV.U32 R101, RZ, RZ, R103 ;  /* 0x000000ffff657224 */ /* 0x000fe200078e0067 */
[----:B------:R-:W-:Y:S01]  /*5420*/  F2FP.F16.E4M3.UNPACK_B R109, R109.H1 ;  /* 0x0000006dff6d723e */ /* 0x000fe200030006ff */
[----:B------:R-:W-:Y:S02]  /*5430*/  IMAD.MOV.U32 R102, RZ, RZ, R113 ;  /* 0x000000ffff667224 */ /* 0x000fe400078e0071 */
[----:B------:R-:W-:-:S07]  /*5440*/  IMAD.MOV.U32 R103, RZ, RZ, R115 ;  /* 0x000000ffff677224 */ /* 0x000fce00078e0073 */
[----:B------:R-:W-:Y:S01]  /*5450*/  HMMA.16816.F32 R48, R100, R108, R48 ;  /* 0x0000006c6430723c */ /* 0x000fe20000001830 */
[----:B------:R-:W-:Y:S02]  /*5460*/  IMAD.MOV.U32 R100, RZ, RZ, R105 ;  /* 0x000000ffff647224 */ /* 0x000fe400078e0069 */
[----:B------:R-:W-:Y:S02]  /*5470*/  IMAD.MOV.U32 R101, RZ, RZ, R107 ;  /* 0x000000ffff657224 */ /* 0x000fe400078e006b */
[----:B------:R-:W-:Y:S02]  /*5480*/  IMAD.MOV.U32 R102, RZ, RZ, R85 ;  /* 0x000000ffff667224 */ /* 0x000fe400078e0055 */
[----:B------:R-:W-:Y:S01]  /*5490*/  IMAD.MOV.U32 R103, RZ, RZ, R87 ;  /* 0x000000ffff677224 */ /* 0x000fe200078e0057 */
[----:B0-----:R-:W-:Y:S01]  /*54a0*/  F2FP.F16.E4M3.UNPACK_B R40, R110 ;  /* 0x0000006eff28723e */ /* 0x001fe200020006ff */
[----:B-----5:R-:W-:-:S05]  /*54b0*/  IMAD.MOV.U32 R86, RZ, RZ, R92 ;  /* 0x000000ffff567224 */ /* 0x020fca00078e005c */
[----:B------:R-:W-:Y:S01]  /*54c0*/  HMMA.16816.F32 R96, R100, R108, R96 ;  /* 0x0000006c6460723c */ /* 0x000fe20000001860 */
[----:B------:R-:W-:Y:S01]  /*54d0*/  F2FP.F16.E4M3.UNPACK_B R41, R111 ;  /* 0x0000006fff29723e */ /* 0x000fe200020006ff */
[----:B------:R-:W-:Y:S02]  /*54e0*/  IMAD.MOV.U32 R87, RZ, RZ, R94 ;  /* 0x000000ffff577224 */ /* 0x000fe400078e005e */
[----:B-1----:R-:W-:Y:S02]  /*54f0*/  IMAD.MOV.U32 R84, RZ, RZ, R88 ;  /* 0x000000ffff547224 */ /* 0x002fe400078e0058 */
[----:B------:R-:W-:-:S07]  /*5500*/  IMAD.MOV.U32 R85, RZ, RZ, R90 ;  /* 0x000000ffff557224 */ /* 0x000fce00078e005a */
[----:B------:R-:W-:Y:S01]  /*5510*/  HMMA.16816.F32 R48, R84, R40, R48 ;  /* 0x000000285430723c */ /* 0x000fe20000001830 */
[----:B------:R-:W-:Y:S02]  /*5520*/  IMAD.MOV.U32 R84, RZ, RZ, R116 ;  /* 0x000000ffff547224 */ /* 0x000fe400078e0074 */
[----:B------:R-:W-:Y:S02]  /*5530*/  IMAD.MOV.U32 R85, RZ, RZ, R118 ;  /* 0x000000ffff557224 */ /* 0x000fe400078e0076 */
[----:B--2---:R-:W-:Y:S02]  /*5540*/  IMAD.MOV.U32 R86, RZ, RZ, R120 ;  /* 0x000000ffff567224 */ /* 0x004fe400078e0078 */
[----:B------:R-:W-:Y:S02]  /*5550*/  IMAD.MOV.U32 R87, RZ, RZ, R122 ;  /* 0x000000ffff577224 */ /* 0x000fe400078e007a */
[----:B------:R-:W-:-:S05]  /*5560*/  IMAD.MOV.U32 R88, RZ, RZ, R89 ;  /* 0x000000ffff587224 */ /* 0x000fca00078e0059 */
[----:B------:R-:W-:Y:S01]  /*5570*/  HMMA.16816.F32 R84, R84, R40, R96 ;  /* 0x000000285454723c */ /* 0x000fe20000001860 */
[----:B------:R-:W-:Y:S01]  /*5580*/  IMAD.MOV.U32 R89, RZ, RZ, R91 ;  /* 0x000000ffff597224 */ /* 0x000fe200078e005b */
[----:B------:R-:W-:Y:S01]  /*5590*/  F2FP.F16.E4M3.UNPACK_B R110, R110.H1 ;  /* 0x0000006eff6e723e */ /* 0x000fe200030006ff */
[----:B------:R-:W-:Y:S01]  /*55a0*/  IMAD.MOV.U32 R90, RZ, RZ, R93 ;  /* 0x000000ffff5a7224 */ /* 0x000fe200078e005d */
[----:B------:R-:W-:Y:S01]  /*55b0*/  F2FP.F16.E4M3.UNPACK_B R111, R111.H1 ;  /* 0x0000006fff6f723e */ /* 0x000fe200030006ff */
[----:B------:R-:W-:Y:S01]  /*55c0*/  IMAD.MOV.U32 R91, RZ, RZ, R95 ;  /* 0x000000ffff5b7224 */ /* 0x000fe200078e005f */
[----:B------:R-:W-:-:S06]  /*55d0*/  LOP3.LUT R39, R244, 0x3, RZ, 0xc0, !PT ;  /* 0x00000003f4277812 */ /* 0x000fcc00078ec0ff */
[----:B------:R-:W-:Y:S01]  /*55e0*/  HMMA.16816.F32 R48, R88, R110, R48 ;  /* 0x0000006e5830723c */ /* 0x000fe20000001830 */
[----:B------:R-:W-:Y:S02]  /*55f0*/  IMAD.MOV.U32 R88, RZ, RZ, R117 ;  /* 0x000000ffff587224 */ /* 0x000fe400078e0075 */
[----:B------:R-:W-:Y:S02]  /*5600*/  IMAD.MOV.U32 R89, RZ, RZ, R119 ;  /* 0x000000ffff597224 */ /* 0x000fe400078e0077 */
[----:B------:R-:W-:Y:S02]  /*5610*/  IMAD.MOV.U32 R90, RZ, RZ, R121 ;  /* 0x000000ffff5a7224 */ /* 0x000fe400078e0079 */
[----:B------:R-:W-:Y:S01]  /*5620*/  IMAD.MOV.U32 R91, RZ, RZ, R123 ;  /* 0x000000ffff5b7224 */ /* 0x000fe200078e007b */
[----:B------:R-:W-:Y:S01]  /*5630*/  LOP3.LUT R40, R244, 0xe0, RZ, 0xc0, !PT ;  /* 0x000000e0f4287812 */ /* 0x000fe200078ec0ff */
[----:B------:R-:W-:-:S05]  /*5640*/  IMAD.SHL.U32 R39, R39, 0x2, RZ ;  /* 0x0000000227277824 */ /* 0x000fca00078e00ff */
[----:B------:R-:W-:Y:S01]  /*5650*/  HMMA.16816.F32 R84, R88, R110, R84 ;  /* 0x0000006e5854723c */ /* 0x000fe20000001854 */
[----:B------:R-:W-:-:S05]  /*5660*/  LEA.HI R39, R40, R39, RZ, 0x1e ;  /* 0x0000002728277211 */ /* 0x000fca00078ff0ff */
[----:B------:R-:W-:Y:S02]  /*5670*/  VIADD R39, R39, UR6 ;  /* 0x0000000627277c36 */ /* 0x000fe40008000000 */
[----:B------:R-:W-:Y:S01]  /*5680*/  FMUL R40, R48, UR14 ;  /* 0x0000000e30287c20 */ /* 0x000fe20008400000 */
[----:B------:R-:W-:Y:S01]  /*5690*/  FMUL R48, R49, UR14 ;  /* 0x0000000e31307c20 */ /* 0x000fe20008400000 */
[----:B------:R-:W-:Y:S01]  /*56a0*/  FMUL R41, R50, UR14 ;  /* 0x0000000e32297c20 */ /* 0x000fe20008400000 */
[CC--:B------:R-:W-:Y:S02]  /*56b0*/  ISETP.GE.AND P5, PT, R8.reuse, R39.reuse, PT ;  /* 0x000000270800720c */ /* 0x0c0fe40003fa6270 */
[-C--:B------:R-:W-:Y:S02]  /*56c0*/  ISETP.GT.AND P6, PT, R8, R39.reuse, PT ;  /* 0x000000270800720c */ /* 0x080fe40003fc4270 */
[----:B------:R-:W-:Y:S01]  /*56d0*/  ISETP.GE.AND P2, PT, R9, R39, PT ;  /* 0x000000270900720c */ /* 0x000fe20003f46270 */
[----:B------:R-:W-:Y:S01]  /*56e0*/  FMUL R51, R51, UR14 ;  /* 0x0000000e33337c20 */ /* 0x000fe20008400000 */
[----:B------:R-:W-:-:S02]  /*56f0*/  FSEL R40, R40, -INF , P5 ;  /* 0xff80000028287808 */ /* 0x000fc40002800000 */
[----:B------:R-:W-:Y:S02]  /*5700*/  FSEL R48, R48, -INF , P6 ;  /* 0xff80000030307808 */ /* 0x000fe40003000000 */
[----:B------:R-:W-:Y:S01]  /*5710*/  FSEL R41, R41, -INF , P2 ;  /* 0xff80000029297808 */ /* 0x000fe20001000000 */
[----:B------:R-:W-:Y:S01]  /*5720*/  FMUL R84, R84, UR14 ;  /* 0x0000000e54547c20 */ /* 0x000fe20008400000 */
[-C--:B------:R-:W-:Y:S01]  /*5730*/  ISETP.GT.AND P3, PT, R9, R39.reuse, PT ;  /* 0x000000270900720c */ /* 0x080fe20003f64270 */
[----:B------:R-:W-:Y:S01]  /*5740*/  FMUL R50, R86, UR14 ;  /* 0x0000000e56327c20 */ /* 0x000fe20008400000 */
[----:B------:R-:W-:Y:S01]  /*5750*/  BAR.SYNC.DEFER_BLOCKING 0x0 ;  /* 0x0000000000007b1d */ /* 0x000fe20000010000 */
[CC--:B------:R-:W-:Y:S01]  /*5760*/  ISETP.GE.AND P4, PT, R10.reuse, R39.reuse, PT ;  /* 0x000000270a00720c */ /* 0x0c0fe20003f86270 */
[----:B------:R-:W-:Y:S01]  /*5770*/  FMUL R49, R87, UR14 ;  /* 0x0000000e57317c20 */ /* 0x000fe20008400000 */
[-C--:B------:R-:W-:Y:S02]  /*5780*/  ISETP.GT.AND P5, PT, R10, R39.reuse, PT ;  /* 0x000000270a00720c */ /* 0x080fe40003fa4270 */
[----:B------:R-:W-:-:S02]  /*5790*/  ISETP.GE.AND P6, PT, R11, R39, PT ;  /* 0x000000270b00720c */ /* 0x000fc40003fc6270 */
[----:B------:R-:W-:Y:S01]  /*57a0*/  ISETP.GT.AND P2, PT, R11, R39, PT ;  /* 0x000000270b00720c */ /* 0x000fe20003f44270 */
[----:B------:R-:W-:Y:S01]  /*57b0*/  FMUL R39, R85, UR14 ;  /* 0x0000000e55277c20 */ /* 0x000fe20008400000 */
[----:B------:R-:W-:Y:S02]  /*57c0*/  FSEL R85, R51, -INF , P3 ;  /* 0xff80000033557808 */ /* 0x000fe40001800000 */
[----:B------:R-:W-:Y:S02]  /*57d0*/  FSEL R84, R84, -INF , P4 ;  /* 0xff80000054547808 */ /* 0x000fe40002000000 */
[----:B------:R-:W-:Y:S02]  /*57e0*/  FSEL R51, R39, -INF , P5 ;  /* 0xff80000027337808 */ /* 0x000fe40002800000 */
[----:B------:R-:W-:Y:S02]  /*57f0*/  FSEL R50, R50, -INF , P6 ;  /* 0xff80000032327808 */ /* 0x000fe40003000000 */
[----:B------:R-:W-:-:S02]  /*5800*/  FSEL R49, R49, -INF , P2 ;  /* 0xff80000031317808 */ /* 0x000fc40001000000 */
[----:B------:R-:W-:Y:S02]  /*5810*/  FMNMX R91, R40, R48, !PT ;  /* 0x00000030285b7209 */ /* 0x000fe40007800000 */
[----:B------:R-:W-:Y:S02]  /*5820*/  FMNMX R89, R41, R85, !PT ;  /* 0x0000005529597209 */ /* 0x000fe40007800000 */
[----:B------:R-:W-:Y:S02]  /*5830*/  FMNMX R88, R84, R51, !PT ;  /* 0x0000003354587209 */ /* 0x000fe40007800000 */
[----:B------:R-:W-:Y:S01]  /*5840*/  FMNMX R87, R50, R49, !PT ;  /* 0x0000003132577209 */ /* 0x000fe20007800000 */
[----:B------:R-:W0:Y:S04]  /*5850*/  SHFL.BFLY PT, R92, R91, 0x2, 0x1f ;  /* 0x0c401f005b5c7f89 */ /* 0x000e2800000e0000 */
[----:B------:R-:W1:Y:S04]  /*5860*/  SHFL.BFLY PT, R90, R89, 0x2, 0x1f ;  /* 0x0c401f00595a7f89 */ /* 0x000e6800000e0000 */
[----:B------:R-:W2:Y:S04]  /*5870*/  SHFL.BFLY PT, R39, R88, 0x2, 0x1f ;  /* 0x0c401f0058277f89 */ /* 0x000ea800000e0000 */
[----:B------:R-:W3:Y:S01]  /*5880*/  SHFL.BFLY PT, R86, R87, 0x2, 0x1f ;  /* 0x0c401f0057567f89 */ /* 0x000ee200000e0000 */
[----:B0-----:R-:W-:-:S02]  /*5890*/  FMNMX R92, R91, R92, !PT ;  /* 0x0000005c5b5c7209 */ /* 0x001fc40007800000 */
[----:B-1----:R-:W-:Y:S02]  /*58a0*/  FMNMX R90, R89, R90, !PT ;  /* 0x0000005a595a7209 */ /* 0x002fe40007800000 */
[----:B--2---:R-:W-:Y:S02]  /*58b0*/  FMNMX R39, R88, R39, !PT ;  /* 0x0000002758277209 */ /* 0x004fe40007800000 */
[----:B---3--:R-:W-:Y:S01]  /*58c0*/  FMNMX R86, R87, R86, !PT ;  /* 0x0000005657567209 */ /* 0x008fe20007800000 */
[----:B------:R-:W0:Y:S04]  /*58d0*/  SHFL.BFLY PT, R88, R90, 0x1, 0x1f ;  /* 0x0c201f005a587f89 */ /* 0x000e2800000e0000 */
[----:B------:R-:W1:Y:S04]  /*58e0*/  SHFL.BFLY PT, R87, R92, 0x1, 0x1f ;  /* 0x0c201f005c577f89 */ /* 0x000e6800000e0000 */
[----:B------:R-:W2:Y:S04]  /*58f0*/  SHFL.BFLY PT, R89, R39, 0x1, 0x1f ;  /* 0x0c201f0027597f89 */ /* 0x000ea800000e0000 */
[----:B------:R-:W3:Y:S01]  /*5900*/  SHFL.BFLY PT, R91, R86, 0x1, 0x1f ;  /* 0x0c201f00565b7f89 */ /* 0x000ee200000e0000 */
[----:B------:R-:W-:Y:S01]  /*5910*/  BSSY.RECONVERGENT B0, `(.L_x_1) ;  /* 0x0000008000007945 */ /* 0x000fe20003800200 */
[----:B0-----:R-:W-:-:S02]  /*5920*/  FMNMX R88, R90, R88, !PT ;  /* 0x000000585a587209 */ /* 0x001fc40007800000 */
[----:B-1----:R-:W-:Y:S02]  /*5930*/  FMNMX R87, R92, R87, !PT ;  /* 0x000000575c577209 */ /* 0x002fe40007800000 */
[----:B--2---:R-:W-:Y:S02]  /*5940*/  FMNMX R89, R39, R89, !PT ;  /* 0x0000005927597209 */ /* 0x004fe40007800000 */
[----:B---3--:R-:W-:Y:S01]  /*5950*/  FMNMX R91, R86, R91, !PT ;  /* 0x0000005b565b7209 */ /* 0x008fe20007800000 */
[----:B------:R-:W-:Y:S06]  /*5960*/  @P0 BRA `(.L_x_2) ;  /* 0x0000000000080947 */ /* 0x000fec0003800000 */
[----:B------:R0:W-:Y:S04]  /*5970*/  STS [R12+0x4000], R87 ;  /* 0x004000570c007388 */ /* 0x0001e80000000800 */
[----:B------:R0:W-:Y:S02]  /*5980*/  STS [R36+0x4000], R88 ;  /* 0x0040005824007388 */ /* 0x0001e40000000800 */
.L_x_2:
[----:B------:R-:W-:Y:S05]  /*5990*/  BSYNC.RECONVERGENT B0 ;  /* 0x0000000000007941 */ /* 0x000fea0003800200 */
.L_x_1:
[----:B------:R-:W-:Y:S04]  /*59a0*/  BSSY.RECONVERGENT B0, `(.L_x_3) ;  /* 0x0000004000007945 */ /* 0x000fe80003800200 */
[----:B------:R-:W-:Y:S05]  /*59b0*/  @P0 BRA `(.L_x_4) ;  /* 0x0000000000080947 */ /* 0x000fea0003800000 */
[----:B------:R1:W-:Y:S04]  /*59c0*/  STS [R37+0x4000], R89 ;  /* 0x0040005925007388 */ /* 0x0003e80000000800 */
[----:B------:R1:W-:Y:S02]  /*59d0*/  @!P0 STS [R38+0x4000], R91 ;  /* 0x0040005b26008388 */ /* 0x0003e40000000800 */
.L_x_4:
[----:B------:R-:W-:Y:S05]  /*59e0*/  BSYNC.RECONVERGENT B0 ;  /* 0x0000000000007941 */ /* 0x000fea0003800200 */
.L_x_3:
[----:B0-----:R-:W0:Y:S01]  /*59f0*/  S2R R87, SR_TID.X ;  /* 0x0000000000577919 */ /* 0x001e220000002100 */
[----:B------:R-:W-:Y:S01]  /*5a00*/  BSSY.RECONVERGENT B0, `(.L_x_5) ;  /* 0x0000051000007945 */ /* 0x000fe20003800200 */
[----:B------:R-:W-:Y:S01]  /*5a10*/  BAR.SYNC.DEFER_BLOCKING 0x0 ;  /* 0x0000000000007b1d */ /* 0x000fe20000010000 */
[C---:B0-----:R-:W-:Y:S02]  /*5a20*/  LOP3.LUT R98, R87.reuse, 0xff, RZ, 0xc0, !PT ;  /* 0x000000ff57627812 */ /* 0x041fe400078ec0ff */
[----:B------:R-:W-:Y:S02]  /*5a30*/  LOP3.LUT R87, R87, 0x1c, RZ, 0xc0, !PT ;  /* 0x0000001c57577812 */ /* 0x000fe400078ec0ff */
[----:B------:R-:W-:Y:S02]  /*5a40*/  LEA R98, R98, UR7, 0x2 ;  /* 0x0000000762627c11 */ /* 0x000fe4000f8e10ff */
[----:B------:R-:W-:-:S03]  /*5a50*/  LEA R87, R87, UR7, 0x3 ;  /* 0x0000000757577c11 */ /* 0x000fc6000f8e18ff */
[----:B------:R-:W0:Y:S04]  /*5a60*/  LDS R39, [R98+0x4000] ;  /* 0x0040000062277984 */ /* 0x000e280000000800 */
[----:B0-----:R-:W0:Y:S02]  /*5a70*/  SHFL.BFLY PT, R86, R39, 0x4, 0x1f ;  /* 0x0c801f0027567f89 */ /* 0x001e2400000e0000 */
[----:B0-----:R-:W-:-:S05]  /*5a80*/  FMNMX R86, R39, R86, !PT ;  /* 0x0000005627567209 */ /* 0x001fca0007800000 */
[----:B------:R-:W0:Y:S02]  /*5a90*/  SHFL.BFLY PT, R39, R86, 0x2, 0x1f ;  /* 0x0c401f0056277f89 */ /* 0x000e2400000e0000 */
[----:B0-----:R-:W-:-:S05]  /*5aa0*/  FMNMX R39, R86, R39, !PT ;  /* 0x0000002756277209 */ /* 0x001fca0007800000 */
[----:B------:R-:W0:Y:S02]  /*5ab0*/  SHFL.BFLY PT, R86, R39, 0x1, 0x1f ;  /* 0x0c201f0027567f89 */ /* 0x000e2400000e0000 */
[----:B0-----:R-:W-:-:S05]  /*5ac0*/  FMNMX R86, R39, R86, !PT ;  /* 0x0000005627567209 */ /* 0x001fca0007800000 */
[----:B------:R-:W-:Y:S01]  /*5ad0*/  @!P1 STS [R98+0x4000], R86 ;  /* 0x0040005662009388 */ /* 0x000fe20000000800 */
[----:B------:R-:W-:Y:S06]  /*5ae0*/  BAR.SYNC.DEFER_BLOCKING 0x0 ;  /* 0x0000000000007b1d */ /* 0x000fec0000010000 */
[----:B------:R-:W0:Y:S04]  /*5af0*/  LDS R39, [R87+0x4000] ;  /* 0x0040000057277984 */ /* 0x000e280000000800 */
[----:B------:R-:W2:Y:S04]  /*5b00*/  LDS R86, [R13+0x4000] ;  /* 0x004000000d567984 */ /* 0x000ea80000000800 */
[----:B-1----:R-:W1:Y:S04]  /*5b10*/  LDS R89, [R14+0x4000] ;  /* 0x004000000e597984 */ /* 0x002e680000000800 */
[----:B------:R-:W3:Y:S01]  /*5b20*/  LDS R88, [R15+0x4000] ;  /* 0x004000000f587984 */ /* 0x000ee20000000800 */
[----:B0-----:R-:W-:-:S05]  /*5b30*/  FMNMX R39, R39, R4, !PT ;  /* 0x0000000427277209 */ /* 0x001fca0007800000 */
[--C-:B------:R-:W-:Y:S01]  /*5b40*/  FADD R87, R40, -R39.reuse ;  /* 0x8000002728577221 */ /* 0x100fe20000000000 */
[----:B--2---:R-:W-:Y:S01]  /*5b50*/  FMNMX R40, R86, R5, !PT ;  /* 0x0000000556287209 */ /* 0x004fe20007800000 */
[----:B------:R-:W-:Y:S01]  /*5b60*/  FADD R48, R48, -R39 ;  /* 0x8000002730307221 */ /* 0x000fe20000000000 */
[----:B------:R-:W-:Y:S01]  /*5b70*/  FADD R102, -R39, R4 ;  /* 0x0000000427667221 */ /* 0x000fe20000000100 */
[----:B------:R-:W-:Y:S02]  /*5b80*/  FMUL R86, R87, 1.4426950216293334961 ;  /* 0x3fb8aa3b57567820 */ /* 0x000fe40000400000 */
[----:B------:R-:W-:Y:S01]  /*5b90*/  FADD R41, R41, -R40 ;  /* 0x8000002829297221 */ /* 0x000fe20000000000 */
[----:B------:R-:W-:Y:S01]  /*5ba0*/  FMUL R48, R48, 1.4426950216293334961 ;  /* 0x3fb8aa3b30307820 */ /* 0x000fe20000400000 */
[----:B------:R-:W-:Y:S01]  /*5bb0*/  FADD R5, -R40, R5 ;  /* 0x0000000528057221 */ /* 0x000fe20000000100 */
[----:B------:R-:W-:Y:S01]  /*5bc0*/  FMUL R102, R102, 1.4426950216293334961 ;  /* 0x3fb8aa3b66667820 */ /* 0x000fe20000400000 */
[----:B------:R-:W-:Y:S01]  /*5bd0*/  FMUL R41, R41, 1.4426950216293334961 ;  /* 0x3fb8aa3b29297820 */ /* 0x000fe20000400000 */
[----:B------:R0:W-:Y:S01]  /*5be0*/  MUFU.EX2 R87, R48 ;  /* 0x0000003000577308 */ /* 0x0001e20000000800 */
[----:B------:R-:W-:-:S07]  /*5bf0*/  FMUL R5, R5, 1.4426950216293334961 ;  /* 0x3fb8aa3b05057820 */ /* 0x000fce0000400000 */
[----:B------:R-:W2:Y:S01]  /*5c00*/  MUFU.EX2 R86, R86 ;  /* 0x0000005600567308 */ /* 0x000ea20000000800 */
[----:B0-----:R-:W-:-:S04]  /*5c10*/  FADD R48, R85, -R40 ;  /* 0x8000002855307221 */ /* 0x001fc80000000000 */
[----:B------:R-:W-:-:S03]  /*5c20*/  FMUL R48, R48, 1.4426950216293334961 ;  /* 0x3fb8aa3b30307820 */ /* 0x000fc60000400000 */
[----:B------:R1:W-:Y:S08]  /*5c30*/  MUFU.EX2 R85, R41 ;  /* 0x0000002900557308 */ /* 0x0003f00000000800 */
[----:B------:R-:W-:Y:S01]  /*5c40*/  MUFU.EX2 R103, R5 ;  /* 0x0000000500677308 */ /* 0x000fe20000000800 */
[----:B-1----:R-:W-:Y:S01]  /*5c50*/  FMNMX R41, R89, R6, !PT ;  /* 0x0000000659297209 */ /* 0x002fe20007800000 */
[----:B--2---:R-:W-:-:S04]  /*5c60*/  FADD R96, R86, R87 ;  /* 0x0000005756607221 */ /* 0x004fc80000000000 */
[--C-:B------:R-:W-:Y:S01]  /*5c70*/  FADD R51, R51, -R41.reuse ;  /* 0x8000002933337221 */ /* 0x100fe20000000000 */
[----:B------:R-:W-:Y:S01]  /*5c80*/  FADD R84, R84, -R41 ;  /* 0x8000002954547221 */ /* 0x000fe20000000000 */
[----:B------:R3:W0:Y:S01]  /*5c90*/  MUFU.EX2 R89, R48 ;  /* 0x0000003000597308 */ /* 0x0006220000000800 */
[----:B------:R-:W1:Y:S01]  /*5ca0*/  SHFL.BFLY PT, R95, R96, 0x2, 0x1f ;  /* 0x0c401f00605f7f89 */ /* 0x000e6200000e0000 */
[----:B------:R-:W-:Y:S01]  /*5cb0*/  FMUL R51, R51, 1.4426950216293334961 ;  /* 0x3fb8aa3b33337820 */ /* 0x000fe20000400000 */
[----:B------:R-:W-:-:S05]  /*5cc0*/  FMUL R84, R84, 1.4426950216293334961 ;  /* 0x3fb8aa3b54547820 */ /* 0x000fca0000400000 */
[----:B------:R2:W-:Y:S01]  /*5cd0*/  MUFU.EX2 R90, R51 ;  /* 0x00000033005a7308 */ /* 0x0005e20000000800 */
[----:B---3--:R-:W-:-:S05]  /*5ce0*/  FMNMX R48, R88, R7, !PT ;  /* 0x0000000758307209 */ /* 0x008fca0007800000 */
[--C-:B------:R-:W-:Y:S02]  /*5cf0*/  FADD R50, R50, -R48.reuse ;  /* 0x8000003032327221 */ /* 0x100fe40000000000 */
[----:B------:R-:W3:Y:S01]  /*5d00*/  MUFU.EX2 R88, R84 ;  /* 0x0000005400587308 */ /* 0x000ee20000000800 */
[----:B--2---:R-:W-:Y:S01]  /*5d10*/  FADD R51, R49, -R48 ;  /* 0x8000003031337221 */ /* 0x004fe20000000000 */
[----:B------:R-:W-:Y:S01]  /*5d20*/  FMUL R50, R50, 1.4426950216293334961 ;  /* 0x3fb8aa3b32327820 */ /* 0x000fe20000400000 */
[----:B0-----:R-:W-:Y:S02]  /*5d30*/  FADD R93, R85, R89 ;  /* 0x00000059555d7221 */ /* 0x001fe40000000000 */
[----:B------:R-:W-:-:S03]  /*5d40*/  FMUL R51, R51, 1.4426950216293334961 ;  /* 0x3fb8aa3b33337820 */ /* 0x000fc60000400000 */
[----:B------:R3:W-:Y:S01]  /*5d50*/  MUFU.EX2 R49, R50 ;  /* 0x0000003200317308 */ /* 0x0007e20000000800 */
[----:B------:R-:W0:Y:S01]  /*5d60*/  SHFL.BFLY PT, R94, R93, 0x2, 0x1f ;  /* 0x0c401f005d5e7f89 */ /* 0x000e2200000e0000 */
[----:B-1----:R-:W-:-:S05]  /*5d70*/  FADD R4, R96, R95 ;  /* 0x0000005f60047221 */ /* 0x002fca0000000000 */
[----:B------:R-:W1:Y:S01]  /*5d80*/  SHFL.BFLY PT, R5, R4, 0x1, 0x1f ;  /* 0x0c201f0004057f89 */ /* 0x000e6200000e0000 */
[----:B------:R-:W2:Y:S01]  /*5d90*/  MUFU.EX2 R84, R51 ;  /* 0x0000003300547308 */ /* 0x000ea20000000800 */
[----:B---3--:R-:W-:-:S05]  /*5da0*/  FADD R50, R88, R90 ;  /* 0x0000005a58327221 */ /* 0x008fca0000000000 */
[----:B------:R-:W3:Y:S02]  /*5db0*/  SHFL.BFLY PT, R91, R50, 0x2, 0x1f ;  /* 0x0c401f00325b7f89 */ /* 0x000ee400000e0000 */
[----:B------:R-:W4:Y:S01]  /*5dc0*/  MUFU.EX2 R102, R102 ;  /* 0x0000006600667308 */ /* 0x000f220000000800 */
[----:B--2---:R-:W-:Y:S01]  /*5dd0*/  FADD R51, R49, R84 ;  /* 0x0000005431337221 */ /* 0x004fe20000000000 */
[----:B0-----:R-:W-:Y:S01]  /*5de0*/  FADD R94, R93, R94 ;  /* 0x0000005e5d5e7221 */ /* 0x001fe20000000000 */
[----:B------:R-:W-:-:S03]  /*5df0*/  FADD R93, -R41, R6 ;  /* 0x00000006295d7221 */ /* 0x000fc60000000100 */
[----:B------:R-:W0:Y:S01]  /*5e00*/  SHFL.BFLY PT, R92, R51, 0x2, 0x1f ;  /* 0x0c401f00335c7f89 */ /* 0x000e2200000e0000 */
[----:B-1----:R-:W-:-:S03]  /*5e10*/  FADD R5, R4, R5 ;  /* 0x0000000504057221 */ /* 0x002fc60000000000 */
[----:B------:R-:W1:Y:S01]  /*5e20*/  SHFL.BFLY PT, R6, R94, 0x1, 0x1f ;  /* 0x0c201f005e067f89 */ /* 0x000e6200000e0000 */
[----:B---3--:R-:W-:Y:S01]  /*5e30*/  FADD R91, R50, R91 ;  /* 0x0000005b325b7221 */ /* 0x008fe20000000000 */
[----:B------:R-:W-:-:S06]  /*5e40*/  FMUL R50, R93, 1.4426950216293334961 ;  /* 0x3fb8aa3b5d327820 */ /* 0x000fcc0000400000 */
[----:B------:R-:W2:Y:S01]  /*5e50*/  MUFU.EX2 R50, R50 ;  /* 0x0000003200327308 */ /* 0x000ea20000000800 */
[----:B0-----:R-:W-:Y:S01]  /*5e60*/  FADD R92, R51, R92 ;  /* 0x0000005c335c7221 */ /* 0x001fe20000000000 */
[----:B------:R-:W-:Y:S02]  /*5e70*/  FADD R51, -R48, R7 ;  /* 0x0000000730337221 */ /* 0x000fe40000000100 */
[----:B------:R0:W3:Y:S01]  /*5e80*/  SHFL.BFLY PT, R7, R91, 0x1, 0x1f ;  /* 0x0c201f005b077f89 */ /* 0x0000e200000e0000 */
[----:B-1----:R-:W-:Y:S01]  /*5e90*/  FADD R6, R94, R6 ;  /* 0x000000065e067221 */ /* 0x002fe20000000000 */
[----:B------:R-:W-:Y:S02]  /*5ea0*/  FMUL R51, R51, 1.4426950216293334961 ;  /* 0x3fb8aa3b33337820 */ /* 0x000fe40000400000 */
[----:B------:R0:W1:Y:S04]  /*5eb0*/  SHFL.BFLY PT, R93, R92, 0x1, 0x1f ;  /* 0x0c201f005c5d7f89 */ /* 0x00006800000e0000 */
[----:B------:R-:W0:Y:S01]  /*5ec0*/  MUFU.EX2 R51, R51 ;  /* 0x0000003300337308 */ /* 0x000e220000000800 */
[----:B------:R-:W-:Y:S06]  /*5ed0*/  BAR.SYNC.DEFER_BLOCKING 0x0 ;  /* 0x0000000000007b1d */ /* 0x000fec0000010000 */
[----:B--2-4-:R-:W-:Y:S05]  /*5ee0*/  @P0 BRA `(.L_x_6) ;  /* 0x0000000000080947 */ /* 0x014fea0003800000 */
[----:B------:R2:W-:Y:S04]  /*5ef0*/  STS [R12+0x4000], R5 ;  /* 0x004000050c007388 */ /* 0x0005e80000000800 */
[----:B------:R2:W-:Y:S02]  /*5f00*/  STS [R36+0x4000], R6 ;  /* 0x0040000624007388 */ /* 0x0005e40000000800 */
.L_x_6:
[----:B------:R-:W-:Y:S05]  /*5f10*/  BSYNC.RECONVERGENT B0 ;  /* 0x0000000000007941 */ /* 0x000fea0003800200 */
.L_x_5:
[----:B------:R-:W-:Y:S01]  /*5f20*/  BSSY.RECONVERGENT B0, `(.L_x_7) ;  /* 0x0000006000007945 */ /* 0x000fe20003800200 */
[----:B---3--:R-:W-:Y:S01]  /*5f30*/  FADD R7, R91, R7 ;  /* 0x000000075b077221 */ /* 0x008fe20000000000 */
[----:B-1----:R-:W-:Y:S02]  /*5f40*/  FADD R93, R92, R93 ;  /* 0x0000005d5c5d7221 */ /* 0x002fe40000000000 */
[----:B------:R-:W-:Y:S05]  /*5f50*/  @P0 BRA `(.L_x_8) ;  /* 0x0000000000080947 */ /* 0x000fea0003800000 */
[----:B------:R1:W-:Y:S04]  /*5f60*/  STS [R37+0x4000], R7 ;  /* 0x0040000725007388 */ /* 0x0003e80000000800 */
[----:B------:R1:W-:Y:S02]  /*5f70*/  @!P0 STS [R38+0x4000], R93 ;  /* 0x0040005d26008388 */ /* 0x0003e40000000800 */
.L_x_8:
[----:B------:R-:W-:Y:S05]  /*5f80*/  BSYNC.RECONVERGENT B0 ;  /* 0x0000000000007941 */ /* 0x000fea0003800200 */
.L_x_7:
[----:B0-----:R-:W3:Y:S04]  /*5f90*/  LDL R92, [R1+0x14] ;  /* 0x00001400015c7983 */ /* 0x001ee80000100800 */
[----:B------:R-:W4:Y:S01]  /*5fa0*/  LDL R107, [R1+0x10] ;  /* 0x00001000016b7983 */ /* 0x000f220000100800 */
[----:B------:R-:W-:Y:S06]  /*5fb0*/  BAR.SYNC.DEFER_BLOCKING 0x0 ;  /* 0x0000000000007b1d */ /* 0x000fec0000010000 */
[----:B-1----:R-:W5:Y:S04]  /*5fc0*/  LDL R7, [R1+0xc] ;  /* 0x00000c0001077983 */ /* 0x002f680000100800 */
[----:B--2---:R-:W2:Y:S04]  /*5fd0*/  LDL R6, [R1+0x1c] ;  /* 0x00001c0001067983 */ /* 0x004ea80000100800 */
[----:B------:R-:W2:Y:S04]  /*5fe0*/  LDL R106, [R1+0x24] ;  /* 0x00002400016a7983 */ /* 0x000ea80000100800 */
[----:B------:R-:W2:Y:S04]  /*5ff0*/  LDL R97, [R1+0x18] ;  /* 0x0000180001617983 */ /* 0x000ea80000100800 */
[----:B------:R-:W0:Y:S04]  /*6000*/  LDS R4, [R98+0x4000] ;  /* 0x0040000062047984 */ /* 0x000e280000000800 */
[----:B------:R-:W2:Y:S04]  /*6010*/  LDL R96, [R1+0x2c] ;  /* 0x00002c0001607983 */ /* 0x000ea80000100800 */
[----:B------:R-:W2:Y:S04]  /*6020*/  LDL R105, [R1+0x20] ;  /* 0x0000200001697983 */ /* 0x000ea80000100800 */
[----:B------:R-:W2:Y:S04]  /*6030*/  LDL R104, [R1+0x34] ;  /* 0x0000340001687983 */ /* 0x000ea80000100800 */
[----:B------:R-:W2:Y:S04]  /*6040*/  LDL R91, [R1+0x28] ;  /* 0x00002800015b7983 */ /* 0x000ea80000100800 */
[----:B------:R-:W2:Y:S04]  /*6050*/  LDL R111, [R1+0x3c] ;  /* 0x00003c00016f7983 */ /* 0x000ea80000100800 */
[----:B------:R-:W2:Y:S04]  /*6060*/  LDL R101, [R1+0x30] ;  /* 0x0000300001657983 */ /* 0x000ea80000100800 */
[----:B------:R-:W2:Y:S04]  /*6070*/  LDL R99, [R1+0x38] ;  /* 0x0000380001637983 */ /* 0x000ea80000100800 */
[----:B------:R-:W2:Y:S01]  /*6080*/  LDL R100, [R1+0x44] ;  /* 0x0000440001647983 */ /* 0x000ea20000100800 */
[----:B------:R-:W-:-:S03]  /*6090*/  USHF.R.S32.HI UR9, URZ, 0x1f, UR5 ;  /* 0x0000001fff097899 */ /* 0x000fc60008011405 */
[----:B------:R-:W2:Y:S04]  /*60a0*/  LDL R109, [R1+0x40] ;  /* 0x00004000016d7983 */ /* 0x000ea80000100800 */
[----:B0-----:R-:W0:Y:S04]  /*60b0*/  SHFL.BFLY PT, R5, R4, 0x4, 0x1f ;  /* 0x0c801f0004057f89 */ /* 0x001e2800000e0000 */
[----:B------:R-:W2:Y:S04]  /*60c0*/  LDL R108, [R1+0x54] ;  /* 0x00005400016c7983 */ /* 0x000ea80000100800 */
[----:B------:R-:W2:Y:S01]  /*60d0*/  LDL R110, [R1+0x64] ;  /* 0x00006400016e7983 */ /* 0x000ea20000100800 */
[----:B------:R-:W-:-:S02]  /*60e0*/  USHF.R.S32.HI UR8, URZ, 0x1f, UR5 ;  /* 0x0000001fff087899 */ /* 0x000fc40008011405 */
[C---:B------:R-:W-:Y:S01]  /*60f0*/  IADD3 RZ, P2, PT, R3.reuse, UR5, RZ ;  /* 0x0000000503ff7c10 */ /* 0x040fe2000ff5e0ff */
[----:B------:R-:W-:Y:S01]  /*6100*/  VIADD R94, R3, UR5 ;  /* 0x00000005035e7c36 */ /* 0x000fe20008000000 */
[----:B------:R-:W2:Y:S04]  /*6110*/  LDL R119, [R1+0x60] ;  /* 0x0000600001777983 */ /* 0x000ea80000100800 */
[----:B------:R-:W2:Y:S04]  /*6120*/  LDL R112, [R1+0x74] ;  /* 0x0000740001707983 */ /* 0x000ea80000100800 */
[----:B------:R-:W2:Y:S01]  /*6130*/  LDL R120, [R1+0x68] ;  /* 0x0000680001787983 */ /* 0x000ea20000100800 */
[----:B0-----:R-:W-:-:S03]  /*6140*/  FADD R5, R4, R5 ;  /* 0x0000000504057221 */ /* 0x001fc60000000000 */
[----:B------:R-:W2:Y:S04]  /*6150*/  LDL R113, [R1+0x7c] ;  /* 0x00007c0001717983 */ /* 0x000ea80000100800 */
[----:B------:R-:W0:Y:S04]  /*6160*/  SHFL.BFLY PT, R4, R5, 0x2, 0x1f ;  /* 0x0c401f0005047f89 */ /* 0x000e2800000e0000 */
[----:B------:R-:W2:Y:S04]  /*6170*/  LDL R118, [R1+0x70] ;  /* 0x0000700001767983 */ /* 0x000ea80000100800 */
[----:B------:R-:W2:Y:S04]  /*6180*/  LDL R114, [R1+0x84] ;  /* 0x0000840001727983 */ /* 0x000ea80000100800 */
        /* <DEDUP_REMOVED lines=13> */
[----:B------:R0:W-:Y:S04]  /*6260*/  @!P1 STS [R98+0x4000], R4 ;  /* 0x0040000462009388 */ /* 0x0001e80000000800 */
[----:B------:R-:W2:Y:S04]  /*6270*/  LDL R162, [R1+0xec] ;  /* 0x0000ec0001a27983 */ /* 0x000ea80000100800 */
[----:B------:R-:W2:Y:S04]  /*6280*/  LDL R163, [R1+0xf4] ;  /* 0x0000f40001a37983 */ /* 0x000ea80000100800 */
[----:B0-----:R-:W2:Y:S04]  /*6290*/  LDL R98, [R1+0x4c] ;  /* 0x00004c0001627983 */ /* 0x001ea80000100800 */
[----:B------:R-:W2:Y:S04]  /*62a0*/  LDL R194, [R1+0xfc] ;  /* 0x0000fc0001c27983 */ /* 0x000ea80000100800 */
        /* <DEDUP_REMOVED lines=26> */
[----:B---3--:R-:W-:-:S04]  /*6450*/  IADD3 R92, P3, PT, R92, UR5, RZ ;  /* 0x000000055c5c7c10 */ /* 0x008fc8000ff7e0ff */
[----:B----4-:R-:W-:Y:S01]  /*6460*/  IADD3.X R93, PT, PT, R107, UR9, RZ, P3, !PT ;  /* 0x000000096b5d7c10 */ /* 0x010fe20009ffe4ff */
[----:B------:R-:W-:Y:S06]  /*6470*/  BAR.SYNC.DEFER_BLOCKING 0x0 ;  /* 0x0000000000007b1d */ /* 0x000fec0000010000 */
[----:B------:R-:W3:Y:S04]  /*6480*/  LDL R107, [R1+0x48] ;  /* 0x00004800016b7983 */ /* 0x000ee80000100800 */
[----:B------:R-:W4:Y:S04]  /*6490*/  LDG.E.U8 R92, desc[UR12][R92.64] ;  /* 0x0000000c5c5c7981 */ /* 0x000f28000c1e1100 */
[----:B------:R-:W3:Y:S01]  /*64a0*/  LDL R93, [R1+0x50] ;  /* 0x00005000015d7983 */ /* 0x000ee20000100800 */
[----:B-----5:R-:W-:-:S02]  /*64b0*/  IADD3.X R95, PT, PT, R7, UR8, RZ, P2, !PT ;  /* 0x00000008075f7c10 */ /* 0x020fc400097fe4ff */
[----:B--2---:R-:W-:Y:S02]  /*64c0*/  IADD3 R6, P2, PT, R6, UR5, RZ ;  /* 0x0000000506067c10 */ /* 0x004fe4000ff5e0ff */
[----:B------:R-:W-:Y:S01]  /*64d0*/  IADD3 R4, P3, PT, R106, UR5, RZ ;  /* 0x000000056a047c10 */ /* 0x000fe2000ff7e0ff */
[----:B------:R-:W2:Y:S01]  /*64e0*/  LDG.E.U8 R94, desc[UR12][R94.64] ;  /* 0x0000000c5e5e7981 */ /* 0x000ea2000c1e1100 */
[----:B------:R-:W-:-:S03]  /*64f0*/  IADD3.X R7, PT, PT, R97, UR9, RZ, P2, !PT ;  /* 0x0000000961077c10 */ /* 0x000fc600097fe4ff */
[----:B------:R-:W5:Y:S01]  /*6500*/  LDL R106, [R1+0x5c] ;  /* 0x00005c00016a7983 */ /* 0x000f620000100800 */
[----:B------:R-:W-:Y:S02]  /*6510*/  IADD3 R96, P2, PT, R96, UR5, RZ ;  /* 0x0000000560607c10 */ /* 0x000fe4000ff5e0ff */
[----:B------:R-:W-:Y:S02]  /*6520*/  IADD3.X R5, PT, PT, R105, UR9, RZ, P3, !PT ;  /* 0x0000000969057c10 */ /* 0x000fe40009ffe4ff */
[----:B------:R-:W2:Y:S01]  /*6530*/  LDL R105, [R1+0x58] ;  /* 0x0000580001697983 */ /* 0x000ea20000100800 */
[----:B------:R-:W-:-:S03]  /*6540*/  IADD3.X R97, PT, PT, R91, UR9, RZ, P2, !PT ;  /* 0x000000095b617c10 */ /* 0x000fc600097fe4ff */
[----:B------:R0:W4:Y:S04]  /*6550*/  LDG.E.U8 R95, desc[UR12][R6.64] ;  /* 0x0000000c065f7981 */ /* 0x000128000c1e1100 */
[----:B------:R1:W4:Y:S04]  /*6560*/  LDG.E.U8 R91, desc[UR12][R4.64] ;  /* 0x0000000c045b7981 */ /* 0x000328000c1e1100 */
[----:B------:R-:W4:Y:S01]  /*6570*/  LDG.E.U8 R96, desc[UR12][R96.64] ;  /* 0x0000000c60607981 */ /* 0x000f22000c1e1100 */
[----:B0-----:R-:W-:-:S03]  /*6580*/  IADD3 R6, P3, PT, R104, UR5, RZ ;  /* 0x0000000568067c10 */ /* 0x001fc6000ff7e0ff */
[----:B------:R-:W4:Y:S01]  /*6590*/  LDL R104, [R1+0x6c] ;  /* 0x00006c0001687983 */ /* 0x000f220000100800 */
[----:B-1----:R-:W-:Y:S02]  /*65a0*/  IADD3 R4, P2, PT, R111, UR5, RZ ;  /* 0x000000056f047c10 */ /* 0x002fe4000ff5e0ff */
[----:B------:R-:W-:Y:S01]  /*65b0*/  IADD3.X R7, PT, PT, R101, UR9, RZ, P3, !PT ;  /* 0x0000000965077c10 */ /* 0x000fe20009ffe4ff */
[----:B------:R-:W4:Y:S01]  /*65c0*/  LDL R111, [R1+0x90] ;  /* 0x00009000016f7983 */ /* 0x000f220000100800 */
[----:B------:R-:W-:Y:S02]  /*65d0*/  IADD3.X R5, PT, PT, R99, UR9, RZ, P2, !PT ;  /* 0x0000000963057c10 */ /* 0x000fe400097fe4ff */
[----:B------:R-:W-:Y:S02]  /*65e0*/  IADD3 R100, P3, PT, R100, UR5, RZ ;  /* 0x0000000564647c10 */ /* 0x000fe4000ff7e0ff */
[----:B------:R-:W4:Y:S02]  /*65f0*/  LDG.E.U8 R7, desc[UR12][R6.64] ;  /* 0x0000000c06077981 */ /* 0x000f24000c1e1100 */
[----:B------:R-:W-:-:S02]  /*6600*/  IADD3.X R101, PT, PT, R109, UR9, RZ, P3, !PT ;  /* 0x000000096d657c10 */ /* 0x000fc40009ffe4ff */
[----:B------:R0:W4:Y:S04]  /*6610*/  LDG.E.U8 R97, desc[UR12][R4.64] ;  /* 0x0000000c04617981 */ /* 0x000128000c1e1100 */
[----:B------:R-:W4:Y:S04]  /*6620*/  LDL R109, [R1+0x80] ;  /* 0x00008000016d7983 */ /* 0x000f280000100800 */
[----:B------:R1:W4:Y:S01]  /*6630*/  LDG.E.U8 R6, desc[UR12][R100.64] ;  /* 0x0000000c64067981 */ /* 0x000322000c1e1100 */
[----:B0-----:R-:W-:-:S03]  /*6640*/  IADD3 R4, P3, PT, R108, UR5, RZ ;  /* 0x000000056c047c10 */ /* 0x001fc6000ff7e0ff */
[----:B------:R-:W4:Y:S01]  /*6650*/  LDL R108, [R1+0x78] ;  /* 0x00007800016c7983 */ /* 0x000f220000100800 */
[----:B---3--:R-:W-:Y:S02]  /*6660*/  IADD3.X R5, PT, PT, R93, UR9, RZ, P3, !PT ;  /* 0x000000095d057c10 */ /* 0x008fe40009ffe4ff */
[----:B-1----:R-:W-:Y:S02]  /*6670*/  IADD3 R100, P3, PT, R110, UR5, RZ ;  /* 0x000000056e647c10 */ /* 0x002fe4000ff7e0ff */
[----:B------:R-:W3:Y:S01]  /*6680*/  LDL R110, [R1+0x88] ;  /* 0x00008800016e7983 */ /* 0x000ee20000100800 */
[----:B------:R-:W-:-:S03]  /*6690*/  IADD3 R98, P2, PT, R98, UR5, RZ ;  /* 0x0000000562627c10 */ /* 0x000fc6000ff5e0ff */
[----:B------:R-:W3:Y:S01]  /*66a0*/  LDG.E.U8 R5, desc[UR12][R4.64] ;  /* 0x0000000c04057981 */ /* 0x000ee2000c1e1100 */
[----:B------:R-:W-:Y:S02]  /*66b0*/  IADD3.X R99, PT, PT, R107, UR9, RZ, P2, !PT ;  /* 0x000000096b637c10 */ /* 0x000fe400097fe4ff */
[----:B-----5:R-:W-:Y:S02]  /*66c0*/  IADD3 R106, P2, PT, R106, UR5, RZ ;  /* 0x000000056a6a7c10 */ /* 0x020fe4000ff5e0ff */
[----:B------:R-:W-:Y:S01]  /*66d0*/  IADD3.X R101, PT, PT, R119, UR9, RZ, P3, !PT ;  /* 0x0000000977657c10 */ /* 0x000fe20009ffe4ff */
[----:B------:R0:W5:Y:S01]  /*66e0*/  LDG.E.U8 R93, desc[UR12][R98.64] ;  /* 0x0000000c625d7981 */ /* 0x000162000c1e1100 */
[----:B--2---:R-:W-:-:S03]  /*66f0*/  IADD3.X R107, PT, PT, R105, UR9, RZ, P2, !PT ;  /* 0x00000009696b7c10 */ /* 0x004fc600097fe4ff */
[----:B------:R-:W2:Y:S04]  /*6700*/  LDL R119, [R1+0xa4] ;  /* 0x0000a40001777983 */ /* 0x000ea80000100800 */
[----:B------:R1:W2:Y:S01]  /*6710*/  LDG.E.U8 R4, desc[UR12][R100.64] ;  /* 0x0000000c64047981 */ /* 0x0002a2000c1e1100 */
[----:B0-----:R-:W-:-:S03]  /*6720*/  IADD3 R98, P3, PT, R112, UR5, RZ ;  /* 0x0000000570627c10 */ /* 0x001fc6000ff7e0ff */
[----:B------:R-:W2:Y:S01]  /*6730*/  LDL R112, [R1+0x98] ;  /* 0x0000980001707983 */ /* 0x000ea20000100800 */
[----:B----4-:R-:W-:-:S03]  /*6740*/  IADD3 R104, P2, PT, R104, UR5, RZ ;  /* 0x0000000568687c10 */ /* 0x010fc6000ff5e0ff */
[----:B------:R-:W4:Y:S01]  /*6750*/  LDG.E.U8 R106, desc[UR12][R106.64] ;  /* 0x0000000c6a6a7981 */ /* 0x000f22000c1e1100 */
[----:B------:R-:W-:Y:S02]  /*6760*/  IADD3.X R105, PT, PT, R120, UR9, RZ, P2, !PT ;  /* 0x0000000978697c10 */ /* 0x000fe400097fe4ff */
[----:B-1----:R-:W-:Y:S01]  /*6770*/  IADD3 R100, P2, PT, R113, UR5, RZ ;  /* 0x0000000571647c10 */ /* 0x002fe2000ff5e0ff */
[----:B------:R-:W4:Y:S01]  /*6780*/  LDL R120, [R1+0xac] ;  /* 0x0000ac0001787983 */ /* 0x000f220000100800 */
[----:B------:R-:W-:-:S03]  /*6790*/  IADD3.X R99, PT, PT, R118, UR9, RZ, P3, !PT ;  /* 0x0000000976637c10 */ /* 0x000fc60009ffe4ff */
[----:B------:R-:W5:Y:S04]  /*67a0*/  LDL R113, [R1+0xa0] ;  /* 0x0000a00001717983 */ /* 0x000f680000100800 */
[----:B------:R0:W5:Y:S04]  /*67b0*/  LDG.E.U8 R107, desc[UR12][R104.64] ;  /* 0x0000000c686b7981 */ /* 0x000168000c1e1100 */
[----:B------:R-:W5:Y:S01]  /*67c0*/  LDL R118, [R1+0xc8] ;  /* 0x0000c80001767983 */ /* 0x000f620000100800 */
[----:B0-----:R-:W-:-:S03]  /*67d0*/  IADD3 R104, P3, PT, R114, UR5, RZ ;  /* 0x0000000572687c10 */ /* 0x001fc6000ff7e0ff */
[----:B------:R-:W5:Y:S01]  /*67e0*/  LDL R114, [R1+0xa8] ;  /* 0x0000a80001727983 */ /* 0x000f620000100800 */
[----:B------:R-:W-:-:S03]  /*67f0*/  IADD3.X R101, PT, PT, R108, UR9, RZ, P2, !PT ;  /* 0x000000096c657c10 */ /* 0x000fc600097fe4ff */
[----:B------:R0:W5:Y:S01]  /*6800*/  LDG.E.U8 R108, desc[UR12][R98.64] ;  /* 0x0000000c626c7981 */ /* 0x000162000c1e1100 */
[----:B------:R-:W-:-:S03]  /*6810*/  IADD3.X R105, PT, PT, R109, UR9, RZ, P3, !PT ;  /* 0x000000096d697c10 */ /* 0x000fc60009ffe4ff */
[----:B------:R1:W5:Y:S01]  /*6820*/  LDG.E.U8 R109, desc[UR12][R100.64] ;  /* 0x0000000c646d7981 */ /* 0x000362000c1e1100 */
[----:B0-----:R-:W-:-:S03]  /*6830*/  IADD3 R98, P2, PT, R115, UR5, RZ ;  /* 0x0000000573627c10 */ /* 0x001fc6000ff5e0ff */
[----:B------:R-:W5:Y:S01]  /*6840*/  LDL R115, [R1+0xb0] ;  /* 0x0000b00001737983 */ /* 0x000f620000100800 */
[----:B-1----:R-:W-:-:S03]  /*6850*/  IADD3 R100, P3, PT, R116, UR5, RZ ;  /* 0x0000000574647c10 */ /* 0x002fc6000ff7e0ff */
[----:B------:R-:W5:Y:S01]  /*6860*/  LDL R116, [R1+0xb8] ;  /* 0x0000b80001747983 */ /* 0x000f620000100800 */
[----:B---3--:R-:W-:-:S03]  /*6870*/  IADD3.X R99, PT, PT, R110, UR9, RZ, P2, !PT ;  /* 0x000000096e637c10 */ /* 0x008fc600097fe4ff */
[----:B------:R0:W3:Y:S02]  /*6880*/  LDG.E.U8 R110, desc[UR12][R104.64] ;  /* 0x0000000c686e7981 */ /* 0x0000e4000c1e1100 */
[----:B0-----:R-:W-:Y:S02]  /*6890*/  IADD3 R104, P2, PT, R117, UR5, RZ ;  /* 0x0000000575687c10 */ /* 0x001fe4000ff5e0ff */
[----:B------:R-:W3:Y:S01]  /*68a0*/  LDL R117, [R1+0xc0] ;  /* 0x0000c00001757983 */ /* 0x000ee20000100800 */
[----:B------:R-:W-:-:S03]  /*68b0*/  IADD3.X R101, PT, PT, R111, UR9, RZ, P3, !PT ;  /* 0x000000096f657c10 */ /* 0x000fc60009ffe4ff */
[----:B------:R0:W3:Y:S01]  /*68c0*/  LDG.E.U8 R111, desc[UR12][R98.64] ;  /* 0x0000000c626f7981 */ /* 0x0000e2000c1e1100 */
[----:B--2---:R-:W-:-:S03]  /*68d0*/  IADD3.X R105, PT, PT, R112, UR9, RZ, P2, !PT ;  /* 0x0000000970697c10 */ /* 0x004fc600097fe4ff */
[----:B------:R4:W2:Y:S01]  /*68e0*/  LDG.E.U8 R112, desc[UR12][R100.64] ;  /* 0x0000000c64707981 */ /* 0x0008a2000c1e1100 */
[----:B0-----:R-:W-:-:S03]  /*68f0*/  IADD3 R98, P3, PT, R119, UR5, RZ ;  /* 0x0000000577627c10 */ /* 0x001fc6000ff7e0ff */
[----:B------:R-:W2:Y:S01]  /*6900*/  LDL R119, [R1+0xd0] ;  /* 0x0000d00001777983 */ /* 0x000ea20000100800 */
[----:B----4-:R-:W-:-:S03]  /*6910*/  IADD3 R100, P2, PT, R120, UR5, RZ ;  /* 0x0000000578647c10 */ /* 0x010fc6000ff5e0ff */
[----:B------:R-:W4:Y:S01]  /*6920*/  LDL R120, [R1+0xd8] ;  /* 0x0000d80001787983 */ /* 0x000f220000100800 */
[----:B-----5:R-:W-:-:S03]  /*6930*/  IADD3.X R99, PT, PT, R113, UR9, RZ, P3, !PT ;  /* 0x0000000971637c10 */ /* 0x020fc60009ffe4ff */
[----:B------:R0:W5:Y:S02]  /*6940*/  LDG.E.U8 R113, desc[UR12][R104.64] ;  /* 0x0000000c68717981 */ /* 0x000164000c1e1100 */
[----:B0-----:R-:W-:Y:S02]  /*6950*/  IADD3 R104, P3, PT, R123, UR5, RZ ;  /* 0x000000057b687c10 */ /* 0x001fe4000ff7e0ff */
[----:B------:R-:W5:Y:S01]  /*6960*/  LDL R123, [R1+0xf0] ;  /* 0x0000f000017b7983 */ /* 0x000f620000100800 */
[----:B------:R-:W-:-:S03]  /*6970*/  IADD3.X R101, PT, PT, R114, UR9, RZ, P2, !PT ;  /* 0x0000000972657c10 */ /* 0x000fc600097fe4ff */
[----:B------:R0:W5:Y:S02]  /*6980*/  LDG.E.U8 R114, desc[UR12][R98.64] ;  /* 0x0000000c62727981 */ /* 0x000164000c1e1100 */
[----:B0-----:R-:W-:Y:S02]  /*6990*/  IADD3 R98, P2, PT, R121, UR5, RZ ;  /* 0x0000000579627c10 */ /* 0x001fe4000ff5e0ff */
[----:B------:R-:W5:Y:S01]  /*69a0*/  LDL R121, [R1+0xe0] ;  /* 0x0000e00001797983 */ /* 0x000f620000100800 */
[----:B------:R-:W-:-:S03]  /*69b0*/  IADD3.X R105, PT, PT, R115, UR9, RZ, P3, !PT ;  /* 0x0000000973697c10 */ /* 0x000fc60009ffe4ff */
[----:B------:R0:W5:Y:S01]  /*69c0*/  LDG.E.U8 R115, desc[UR12][R100.64] ;  /* 0x0000000c64737981 */ /* 0x000162000c1e1100 */
[----:B------:R-:W-:-:S03]  /*69d0*/  IADD3.X R99, PT, PT, R116, UR9, RZ, P2, !PT ;  /* 0x0000000974637c10 */ /* 0x000fc600097fe4ff */
[----:B------:R-:W5:Y:S01]  /*69e0*/  LDG.E.U8 R116, desc[UR12][R104.64] ;  /* 0x0000000c68747981 */ /* 0x000f62000c1e1100 */
[----:B0-----:R-:W-:-:S03]  /*69f0*/  IADD3 R100, P3, PT, R122, UR5, RZ ;  /* 0x000000057a647c10 */ /* 0x001fc6000ff7e0ff */
[----:B------:R-:W5:Y:S01]  /*6a00*/  LDL R122, [R1+0xe8] ;  /* 0x0000e800017a7983 */ /* 0x000f620000100800 */
[----:B---3--:R-:W-:-:S03]  /*6a10*/  IADD3.X R101, PT, PT, R117, UR9, RZ, P3, !PT ;  /* 0x0000000975657c10 */ /* 0x008fc60009ffe4ff */
[----:B------:R0:W3:Y:S02]  /*6a20*/  LDG.E.U8 R117, desc[UR12][R98.64] ;  /* 0x0000000c62757981 */ /* 0x0000e4000c1e1100 */
[----:B0-----:R-:W-:Y:S02]  /*6a30*/  IADD3 R98, P3, PT, R124, UR5, RZ ;  /* 0x000000057c627c10 */ /* 0x001fe4000ff7e0ff */
[----:B------:R-:W3:Y:S01]  /*6a40*/  LDL R124, [R1+0xf8] ;  /* 0x0000f800017c7983 */ /* 0x000ee20000100800 */
[----:B------:R-:W-:Y:S02]  /*6a50*/  IADD3 R104, P2, PT, R195, UR5, RZ ;  /* 0x00000005c3687c10 */ /* 0x000fe4000ff5e0ff */
[----:B--2---:R-:W-:Y:S01]  /*6a60*/  IADD3.X R99, PT, PT, R119, UR9, RZ, P3, !PT ;  /* 0x0000000977637c10 */ /* 0x004fe20009ffe4ff */
[----:B------:R-:W2:Y:S01]  /*6a70*/  LDL R195, [R1+0x128] ;  /* 0x0001280001c37983 */ /* 0x000ea20000100800 */
[----:B------:R-:W-:-:S03]  /*6a80*/  IADD3.X R105, PT, PT, R118, UR9, RZ, P2, !PT ;  /* 0x0000000976697c10 */ /* 0x000fc600097fe4ff */
[----:B------:R0:W2:Y:S04]  /*6a90*/  LDG.E.U8 R118, desc[UR12][R100.64] ;  /* 0x0000000c64767981 */ /* 0x0000a8000c1e1100 */
[----:B------:R1:W2:Y:S01]  /*6aa0*/  LDG.E.U8 R119, desc[UR12][R104.64] ;  /* 0x0000000c68777981 */ /* 0x0002a2000c1e1100 */
[----:B0-----:R-:W-:-:S03]  /*6ab0*/  IADD3 R100, P2, PT, R132, UR5, RZ ;  /* 0x0000000584647c10 */ /* 0x001fc6000ff5e0ff */
[----:B------:R-:W2:Y:S01]  /*6ac0*/  LDL R132, [R1+0x100] ;  /* 0x0001000001847983 */ /* 0x000ea20000100800 */
[----:B-1----:R-:W-:-:S03]  /*6ad0*/  IADD3 R104, P3, PT, R133, UR5, RZ ;  /* 0x0000000585687c10 */ /* 0x002fc6000ff7e0ff */
[----:B------:R-:W2:Y:S01]  /*6ae0*/  LDL R133, [R1+0x108] ;  /* 0x0001080001857983 */ /* 0x000ea20000100800 */
[----:B----4-:R-:W-:-:S03]  /*6af0*/  IADD3.X R101, PT, PT, R120, UR9, RZ, P2, !PT ;  /* 0x0000000978657c10 */ /* 0x010fc600097fe4ff */
[----:B------:R0:W4:Y:S02]  /*6b00*/  LDG.E.U8 R120, desc[UR12][R98.64] ;  /* 0x0000000c62787981 */ /* 0x000124000c1e1100 */
[----:B0-----:R-:W-:Y:S02]  /*6b10*/  IADD3 R98, P2, PT, R162, UR5, RZ ;  /* 0x00000005a2627c10 */ /* 0x001fe4000ff5e0ff */
[----:B------:R-:W4:Y:S01]  /*6b20*/  LDL R162, [R1+0x110] ;  /* 0x0001100001a27983 */ /* 0x000f220000100800 */
[----:B-----5:R-:W-:-:S03]  /*6b30*/  IADD3.X R105, PT, PT, R121, UR9, RZ, P3, !PT ;  /* 0x0000000979697c10 */ /* 0x020fc60009ffe4ff */
[----:B------:R0:W5:Y:S02]  /*6b40*/  LDG.E.U8 R121, desc[UR12][R100.64] ;  /* 0x0000000c64797981 */ /* 0x000164000c1e1100 */
[----:B0-----:R-:W-:Y:S02]  /*6b50*/  IADD3 R100, P3, PT, R163, UR5, RZ ;  /* 0x00000005a3647c10 */ /* 0x001fe4000ff7e0ff */
        /* <DEDUP_REMOVED lines=13> */
[----:B--2---:R-:W-:-:S03]  /*6c30*/  IADD3.X R99, PT, PT, R132, UR9, RZ, P3, !PT ;  /* 0x0000000984637c10 */ /* 0x004fc60009ffe4ff */
[----:B------:R0:W2:Y:S01]  /*6c40*/  LDG.E.U8 R132, desc[UR12][R104.64] ;  /* 0x0000000c68847981 */ /* 0x0000a2000c1e1100 */
[----:B------:R-:W-:-:S03]  /*6c50*/  IADD3.X R101, PT, PT, R133, UR9, RZ, P2, !PT ;  /* 0x0000000985657c10 */ /* 0x000fc600097fe4ff */
        /* <DEDUP_REMOVED lines=13> */
[----:B------:R-:W-:Y:S02]  /*6d30*/  IADD3.X R101, PT, PT, R194, UR9, RZ, P3, !PT ;  /* 0x00000009c2657c10 */ /* 0x000fe40009ffe4ff */
[----:B------:R-:W-:Y:S01]  /*6d40*/  IADD3.X R105, PT, PT, R195, UR9, RZ, P2, !PT ;  /* 0x00000009c3697c10 */ /* 0x000fe200097fe4ff */
[----:B------:R0:W5:Y:S04]  /*6d50*/  LDG.E.U8 R194, desc[UR12][R98.64] ;  /* 0x0000000c62c27981 */ /* 0x000168000c1e1100 */
[----:B------:R1:W5:Y:S01]  /*6d60*/  LDG.E.U8 R195, desc[UR12][R100.64] ;  /* 0x0000000c64c37981 */ /* 0x000362000c1e1100 */
[----:B0-----:R-:W-:-:S03]  /*6d70*/  IADD3 R98, P3, PT, R221, UR5, RZ ;  /* 0x00000005dd627c10 */ /* 0x001fc6000ff7e0ff */
[----:B------:R-:W5:Y:S01]  /*6d80*/  LDL R221, [R1+0x16c] ;  /* 0x00016c0001dd7983 */ /* 0x000f620000100800 */
[----:B-1----:R-:W-:-:S03]  /*6d90*/  IADD3 R100, P2, PT, R209, UR5, RZ ;  /* 0x00000005d1647c10 */ /* 0x002fc6000ff5e0ff */
[----:B------:R-:W5:Y:S01]  /*6da0*/  LDL R209, [R1+0x160] ;  /* 0x0001600001d17983 */ /* 0x000f620000100800 */
[----:B------:R-:W-:-:S03]  /*6db0*/  IADD3.X R99, PT, PT, R198, UR9, RZ, P3, !PT ;  /* 0x00000009c6637c10 */ /* 0x000fc60009ffe4ff */
[----:B------:R-:W5:Y:S01]  /*6dc0*/  LDG.E.U8 R198, desc[UR12][R104.64] ;  /* 0x0000000c68c67981 */ /* 0x000f62000c1e1100 */
[----:B---3--:R-:W-:-:S03]  /*6dd0*/  IADD3.X R101, PT, PT, R199, UR9, RZ, P2, !PT ;  /* 0x00000009c7657c10 */ /* 0x008fc600097fe4ff */
[----:B------:R0:W3:Y:S02]  /*6de0*/  LDG.E.U8 R199, desc[UR12][R98.64] ;  /* 0x0000000c62c77981 */ /* 0x0000e4000c1e1100 */
[----:B0-----:R-:W-:Y:S02]  /*6df0*/  IADD3 R98, P2, PT, R212, UR5, RZ ;  /* 0x00000005d4627c10 */ /* 0x001fe4000ff5e0ff */
[----:B------:R-:W3:Y:S01]  /*6e00*/  LDL R212, [R1+0x168] ;  /* 0x0001680001d47983 */ /* 0x000ee20000100800 */
[----:B------:R-:W-:-:S03]  /*6e10*/  IADD3 R104, P3, PT, R213, UR5, RZ ;  /* 0x00000005d5687c10 */ /* 0x000fc6000ff7e0ff */
[----:B------:R-:W3:Y:S01]  /*6e20*/  LDL R213, [R1+0x170] ;  /* 0x0001700001d57983 */ /* 0x000ee20000100800 */
[----:B------:R-:W-:Y:S02]  /*6e30*/  IADD3.X R99, PT, PT, R219, UR9, RZ, P2, !PT ;  /* 0x00000009db637c10 */ /* 0x000fe400097fe4ff */
[----:B--2---:R-:W-:Y:S01]  /*6e40*/  IADD3.X R105, PT, PT, R202, UR9, RZ, P3, !PT ;  /* 0x00000009ca697c10 */ /* 0x004fe20009ffe4ff */
[----:B------:R-:W2:Y:S04]  /*6e50*/  LDL R219, [R1+0x188] ;  /* 0x0001880001db7983 */ /* 0x000ea80000100800 */
[----:B------:R0:W2:Y:S04]  /*6e60*/  LDG.E.U8 R202, desc[UR12][R100.64] ;  /* 0x0000000c64ca7981 */ /* 0x0000a8000c1e1100 */
[----:B------:R-:W2:Y:S01]  /*6e70*/  LDG.E.U8 R104, desc[UR12][R104.64] ;  /* 0x0000000c68687981 */ /* 0x000ea2000c1e1100 */
[----:B0-----:R-:W-:-:S03]  /*6e80*/  IADD3 R100, P2, PT, R215, UR5, RZ ;  /* 0x00000005d7647c10 */ /* 0x001fc6000ff5e0ff */
[----:B------:R-:W2:Y:S04]  /*6e90*/  LDL R215, [R1+0x178] ;  /* 0x0001780001d77983 */ /* 0x000ea80000100800 */
[----:B------:R0:W2:Y:S01]  /*6ea0*/  LDG.E.U8 R105, desc[UR12][R98.64] ;  /* 0x0000000c62697981 */ /* 0x0000a2000c1e1100 */
[----:B----4-:R-:W-:Y:S02]  /*6eb0*/  IADD3.X R101, PT, PT, R208, UR9, RZ, P2, !PT ;  /* 0x00000009d0657c10 */ /* 0x010fe400097fe4ff */
[----:B0-----:R-:W-:Y:S02]  /*6ec0*/  IADD3 R98, P3, PT, R217, UR5, RZ ;  /* 0x00000005d9627c10 */ /* 0x001fe4000ff7e0ff */
[----:B------:R-:W4:Y:S02]  /*6ed0*/  LDL R217, [R1+0x180] ;  /* 0x0001800001d97983 */ /* 0x000f240000100800 */
[----:B-----5:R-:W-:-:S02]  /*6ee0*/  IADD3.X R99, PT, PT, R205, UR9, RZ, P3, !PT ;  /* 0x00000009cd637c10 */ /* 0x020fc40009ffe4ff */
[----:B------:R-:W5:Y:S04]  /*6ef0*/  LDG.E.U8 R205, desc[UR12][R100.64] ;  /* 0x0000000c64cd7981 */ /* 0x000f68000c1e1100 */
[----:B------:R0:W4:Y:S04]  /*6f00*/  LDG.E.U8 R208, desc[UR12][R98.64] ;  /* 0x0000000c62d07981 */ /* 0x000128000c1e1100 */
[----:B------:R-:W5:Y:S01]  /*6f10*/  LDL R100, [R1+0x198] ;  /* 0x0001980001647983 */ /* 0x000f620000100800 */
[----:B0-----:R-:W-:-:S03]  /*6f20*/  IADD3 R98, P2, PT, R229, UR5, RZ ;  /* 0x00000005e5627c10 */ /* 0x001fc6000ff5e0ff */
[----:B------:R-:W5:Y:S01]  /*6f30*/  LDL R101, [R1+0x1a8] ;  /* 0x0001a80001657983 */ /* 0x000f620000100800 */
[----:B------:R-:W-:-:S03]  /*6f40*/  IADD3.X R99, PT, PT, R209, UR9, RZ, P2, !PT ;  /* 0x00000009d1637c10 */ /* 0x000fc600097fe4ff */
[----:B------:R-:W5:Y:S04]  /*6f50*/  LDL R229, [R1+0x194] ;  /* 0x0001940001e57983 */ /* 0x000f680000100800 */
[----:B------:R0:W5:Y:S02]  /*6f60*/  LDG.E.U8 R209, desc[UR12][R98.64] ;  /* 0x0000000c62d17981 */ /* 0x000164000c1e1100 */
[----:B0-----:R-:W-:Y:S02]  /*6f70*/  IADD3 R98, P2, PT, R221, UR5, RZ ;  /* 0x00000005dd627c10 */ /* 0x001fe4000ff5e0ff */
[----:B------:R-:W5:Y:S02]  /*6f80*/  LDL R221, [R1+0x190] ;  /* 0x0001900001dd7983 */ /* 0x000f640000100800 */
[----:B---3--:R-:W-:-:S05]  /*6f90*/  IADD3.X R99, PT, PT, R212, UR9, RZ, P2, !PT ;  /* 0x00000009d4637c10 */ /* 0x008fca00097fe4ff */
[----:B------:R0:W3:Y:S02]  /*6fa0*/  LDG.E.U8 R212, desc[UR12][R98.64] ;  /* 0x0000000c62d47981 */ /* 0x0000e4000c1e1100 */
[----:B0-----:R-:W-:Y:S02]  /*6fb0*/  IADD3 R98, P2, PT, R223, UR5, RZ ;  /* 0x00000005df627c10 */ /* 0x001fe4000ff5e0ff */
[----:B------:R-:W3:Y:S02]  /*6fc0*/  LDL R223, [R1+0x19c] ;  /* 0x00019c0001df7983 */ /* 0x000ee40000100800 */
[----:B------:R-:W-:-:S05]  /*6fd0*/  IADD3.X R99, PT, PT, R213, UR9, RZ, P2, !PT ;  /* 0x00000009d5637c10 */ /* 0x000fca00097fe4ff */
[----:B------:R0:W3:Y:S02]  /*6fe0*/  LDG.E.U8 R213, desc[UR12][R98.64] ;  /* 0x0000000c62d57981 */ /* 0x0000e4000c1e1100 */
[----:B0-----:R-:W-:Y:S02]  /*6ff0*/  IADD3 R98, P2, PT, R231, UR5, RZ ;  /* 0x00000005e7627c10 */ /* 0x001fe4000ff5e0ff */
[----:B------:R-:W3:Y:S02]  /*7000*/  LDL R231, [R1+0x1bc] ;  /* 0x0001bc0001e77983 */ /* 0x000ee40000100800 */
[----:B--2---:R-:W-:-:S05]  /*7010*/  IADD3.X R99, PT, PT, R215, UR9, RZ, P2, !PT ;  /* 0x00000009d7637c10 */ /* 0x004fca00097fe4ff */
[----:B------:R0:W2:Y:S02]  /*7020*/  LDG.E.U8 R215, desc[UR12][R98.64] ;  /* 0x0000000c62d77981 */ /* 0x0000a4000c1e1100 */
[----:B0-----:R-:W-:Y:S02]  /*7030*/  IADD3 R98, P2, PT, R225, UR5, RZ ;  /* 0x00000005e1627c10 */ /* 0x001fe4000ff5e0ff */
[----:B------:R-:W2:Y:S02]  /*7040*/  LDL R225, [R1+0x1a0] ;  /* 0x0001a00001e17983 */ /* 0x000ea40000100800 */
[----:B----4-:R-:W-:-:S05]  /*7050*/  IADD3.X R99, PT, PT, R217, UR9, RZ, P2, !PT ;  /* 0x00000009d9637c10 */ /* 0x010fca00097fe4ff */
[----:B------:R0:W4:Y:S02]  /*7060*/  LDG.E.U8 R217, desc[UR12][R98.64] ;  /* 0x0000000c62d97981 */ /* 0x000124000c1e1100 */
[----:B0-----:R-:W-:Y:S02]  /*7070*/  IADD3 R98, P2, PT, R227, UR5, RZ ;  /* 0x00000005e3627c10 */ /* 0x001fe4000ff5e0ff */
[----:B------:R-:W4:Y:S02]  /*7080*/  LDL R227, [R1+0x1ac] ;  /* 0x0001ac0001e37983 */ /* 0x000f240000100800 */
[----:B------:R-:W-:-:S05]  /*7090*/  IADD3.X R99, PT, PT, R219, UR9, RZ, P2, !PT ;  /* 0x00000009db637c10 */ /* 0x000fca00097fe4ff */
[----:B------:R5:W4:Y:S02]  /*70a0*/  LDG.E.U8 R219, desc[UR12][R98.64] ;  /* 0x0000000c62db7981 */ /* 0x000b24000c1e1100 */
[----:B-----5:R-:W-:Y:S02]  /*70b0*/  IADD3 R98, P2, PT, R229, UR5, RZ ;  /* 0x00000005e5627c10 */ /* 0x020fe4000ff5e0ff */
[----:B------:R-:W5:Y:S02]  /*70c0*/  LDL R229, [R1+0x1b0] ;  /* 0x0001b00001e57983 */ /* 0x000f640000100800 */
[----:B------:R-:W-:-:S05]  /*70d0*/  IADD3.X R99, PT, PT, R221, UR9, RZ, P2, !PT ;  /* 0x00000009dd637c10 */ /* 0x000fca00097fe4ff */
[----:B------:R3:W5:Y:S02]  /*70e0*/  LDG.E.U8 R221, desc[UR12][R98.64] ;  /* 0x0000000c62dd7981 */ /* 0x000764000c1e1100 */
[----:B---3--:R-:W-:-:S04]  /*70f0*/  IADD3 R98, P2, PT, R223, UR5, RZ ;  /* 0x00000005df627c10 */ /* 0x008fc8000ff5e0ff */
[----:B------:R-:W-:Y:S02]  /*7100*/  IADD3.X R99, PT, PT, R100, UR9, RZ, P2, !PT ;  /* 0x0000000964637c10 */ /* 0x000fe400097fe4ff */
[----:B------:R-:W3:Y:S04]  /*7110*/  LDL R100, [R1+0x1b8] ;  /* 0x0001b80001647983 */ /* 0x000ee80000100800 */
[----:B------:R0:W3:Y:S02]  /*7120*/  LDG.E.U8 R223, desc[UR12][R98.64] ;  /* 0x0000000c62df7981 */ /* 0x0000e4000c1e1100 */
[----:B0-----:R-:W-:Y:S02]  /*7130*/  IADD3 R98, P2, PT, R233, UR5, RZ ;  /* 0x00000005e9627c10 */ /* 0x001fe4000ff5e0ff */
[----:B------:R-:W3:Y:S02]  /*7140*/  LDL R233, [R1+0x1c0] ;  /* 0x0001c00001e97983 */ /* 0x000ee40000100800 */
[----:B--2---:R-:W-:-:S05]  /*7150*/  IADD3.X R99, PT, PT, R225, UR9, RZ, P2, !PT ;  /* 0x00000009e1637c10 */ /* 0x004fca00097fe4ff */
[----:B------:R4:W2:Y:S02]  /*7160*/  LDG.E.U8 R225, desc[UR12][R98.64] ;  /* 0x0000000c62e17981 */ /* 0x0008a4000c1e1100 */
[----:B----4-:R-:W-:-:S04]  /*7170*/  IADD3 R98, P2, PT, R227, UR5, RZ ;  /* 0x00000005e3627c10 */ /* 0x010fc8000ff5e0ff */
[----:B------:R-:W-:Y:S02]  /*7180*/  IADD3.X R99, PT, PT, R101, UR9, RZ, P2, !PT ;  /* 0x0000000965637c10 */ /* 0x000fe400097fe4ff */
[----:B------:R-:W4:Y:S04]  /*7190*/  LDL R101, [R1+0x1c8] ;  /* 0x0001c80001657983 */ /* 0x000f280000100800 */
[----:B------:R0:W2:Y:S02]  /*71a0*/  LDG.E.U8 R227, desc[UR12][R98.64] ;  /* 0x0000000c62e37981 */ /* 0x0000a4000c1e1100 */
[----:B0-----:R-:W-:Y:S02]  /*71b0*/  IADD3 R98, P2, PT, R237, UR5, RZ ;  /* 0x00000005ed627c10 */ /* 0x001fe4000ff5e0ff */
[----:B------:R-:W2:Y:S02]  /*71c0*/  LDL R237, [R1+0x1d0] ;  /* 0x0001d00001ed7983 */ /* 0x000ea40000100800 */
[----:B-----5:R-:W-:-:S05]  /*71d0*/  IADD3.X R99, PT, PT, R229, UR9, RZ, P2, !PT ;  /* 0x00000009e5637c10 */ /* 0x020fca00097fe4ff */
[----:B------:R0:W5:Y:S02]  /*71e0*/  LDG.E.U8 R229, desc[UR12][R98.64] ;  /* 0x0000000c62e57981 */ /* 0x000164000c1e1100 */
[----:B0-----:R-:W-:-:S04]  /*71f0*/  IADD3 R98, P2, PT, R231, UR5, RZ ;  /* 0x00000005e7627c10 */ /* 0x001fc8000ff5e0ff */
[----:B---3--:R-:W-:Y:S02]  /*7200*/  IADD3.X R99, PT, PT, R100, UR9, RZ, P2, !PT ;  /* 0x0000000964637c10 */ /* 0x008fe400097fe4ff */
[----:B------:R-:W3:Y:S04]  /*7210*/  LDL R100, [R1+0x1d8] ;  /* 0x0001d80001647983 */ /* 0x000ee80000100800 */
[----:B------:R0:W5:Y:S02]  /*7220*/  LDG.E.U8 R231, desc[UR12][R98.64] ;  /* 0x0000000c62e77981 */ /* 0x000164000c1e1100 */
[----:B0-----:R-:W-:Y:S02]  /*7230*/  IADD3 R98, P2, PT, R241, UR5, RZ ;  /* 0x00000005f1627c10 */ /* 0x001fe4000ff5e0ff */
[----:B------:R-:W5:Y:S02]  /*7240*/  LDL R241, [R1+0x1e8] ;  /* 0x0001e80001f17983 */ /* 0x000f640000100800 */
[----:B------:R-:W-:-:S05]  /*7250*/  IADD3.X R99, PT, PT, R233, UR9, RZ, P2, !PT ;  /* 0x00000009e9637c10 */ /* 0x000fca00097fe4ff */
[----:B------:R0:W5:Y:S02]  /*7260*/  LDG.E.U8 R233, desc[UR12][R98.64] ;  /* 0x0000000c62e97981 */ /* 0x000164000c1e1100 */
[----:B0-----:R-:W-:-:S04]  /*7270*/  IADD3 R98, P2, PT, R235, UR5, RZ ;  /* 0x00000005eb627c10 */ /* 0x001fc8000ff5e0ff */
[----:B----4-:R-:W-:Y:S02]  /*7280*/  IADD3.X R99, PT, PT, R101, UR9, RZ, P2, !PT ;  /* 0x0000000965637c10 */ /* 0x010fe400097fe4ff */
[----:B------:R-:W4:Y:S04]  /*7290*/  LDL R101, [R1+0x1e0] ;  /* 0x0001e00001657983 */ /* 0x000f280000100800 */
[----:B------:R0:W4:Y:S02]  /*72a0*/  LDG.E.U8 R235, desc[UR12][R98.64] ;  /* 0x0000000c62eb7981 */ /* 0x000124000c1e1100 */
[----:B0-----:R-:W-:Y:S02]  /*72b0*/  IADD3 R98, P2, PT, R247, UR5, RZ ;  /* 0x00000005f7627c10 */ /* 0x001fe4000ff5e0ff */
[----:B------:R-:W4:Y:S02]  /*72c0*/  LDL R247, [R1+0x1f0] ;  /* 0x0001f00001f77983 */ /* 0x000f240000100800 */
[----:B--2---:R-:W-:-:S05]  /*72d0*/  IADD3.X R99, PT, PT, R237, UR9, RZ, P2, !PT ;  /* 0x00000009ed637c10 */ /* 0x004fca00097fe4ff */
[----:B------:R0:W2:Y:S02]  /*72e0*/  LDG.E.U8 R237, desc[UR12][R98.64] ;  /* 0x0000000c62ed7981 */ /* 0x0000a4000c1e1100 */
[----:B0-----:R-:W-:-:S04]  /*72f0*/  IADD3 R98, P2, PT, R239, UR5, RZ ;  /* 0x00000005ef627c10 */ /* 0x001fc8000ff5e0ff */
[----:B---3--:R-:W-:Y:S02]  /*7300*/  IADD3.X R99, PT, PT, R100, UR9, RZ, P2, !PT ;  /* 0x0000000964637c10 */ /* 0x008fe400097fe4ff */
[----:B------:R-:W3:Y:S04]  /*7310*/  LDL R100, [R1+0x200] ;  /* 0x0002000001647983 */ /* 0x000ee80000100800 */
[----:B------:R0:W2:Y:S04]  /*7320*/  LDG.E.U8 R239, desc[UR12][R98.64] ;  /* 0x0000000c62ef7981 */ /* 0x0000a8000c1e1100 */
[----:B------:R-:W0:Y:S02]  /*7330*/  LDL R99, [R1+0x1ec] ;  /* 0x0001ec0001637983 */ /* 0x000e240000100800 */
[----:B0-----:R-:W-:-:S04]  /*7340*/  IADD3 R98, P2, PT, R99, UR5, RZ ;  /* 0x0000000563627c10 */ /* 0x001fc8000ff5e0ff */
[----:B-----5:R-:W-:-:S05]  /*7350*/  IADD3.X R99, PT, PT, R241, UR9, RZ, P2, !PT ;  /* 0x00000009f1637c10 */ /* 0x020fca00097fe4ff */
[----:B------:R0:W5:Y:S04]  /*7360*/  LDG.E.U8 R241, desc[UR12][R98.64] ;  /* 0x0000000c62f17981 */ /* 0x000168000c1e1100 */
[----:B------:R-:W0:Y:S02]  /*7370*/  LDL R99, [R1+0x1fc] ;  /* 0x0001fc0001637983 */ /* 0x000e240000100800 */
[----:B0-----:R-:W-:-:S04]  /*7380*/  IADD3 R98, P2, PT, R99, UR5, RZ ;  /* 0x0000000563627c10 */ /* 0x001fc8000ff5e0ff */
[----:B------:R-:W-:-:S05]  /*7390*/  IADD3.X R99, PT, PT, R243, UR9, RZ, P2, !PT ;  /* 0x00000009f3637c10 */ /* 0x000fca00097fe4ff */
[----:B------:R0:W2:Y:S02]  /*73a0*/  LDG.E.U8 R243, desc[UR12][R98.64] ;  /* 0x0000000c62f37981 */ /* 0x0000a4000c1e1100 */
[----:B0-----:R-:W-:-:S04]  /*73b0*/  IADD3 R98, P2, PT, R245, UR5, RZ ;  /* 0x00000005f5627c10 */ /* 0x001fc8000ff5e0ff */
[----:B----4-:R-:W-:-:S05]  /*73c0*/  IADD3.X R99, PT, PT, R101, UR9, RZ, P2, !PT ;  /* 0x0000000965637c10 */ /* 0x010fca00097fe4ff */
[----:B------:R0:W4:Y:S04]  /*73d0*/  LDG.E.U8 R245, desc[UR12][R98.64] ;  /* 0x0000000c62f57981 */ /* 0x000128000c1e1100 */
[----:B------:R-:W0:Y:S01]  /*73e0*/  LDL R99, [R1+0x1f4] ;  /* 0x0001f40001637983 */ /* 0x000e220000100800 */
[----:B------:R-:W1:Y:S02]  /*73f0*/  S2R R101, SR_TID.X ;  /* 0x0000000000657919 */ /* 0x000e640000002100 */
[----:B-1----:R-:W-:-:S04]  /*7400*/  LOP3.LUT R101, R101, 0x1c, RZ, 0xc0, !PT ;  /* 0x0000001c65657812 */ /* 0x002fc800078ec0ff */
[----:B------:R-:W-:Y:S02]  /*7410*/  LEA R101, R101, UR7, 0x3 ;  /* 0x0000000765657c11 */ /* 0x000fe4000f8e18ff */
[----:B0-----:R-:W-:-:S04]  /*7420*/  IADD3 R98, P2, PT, R99, UR5, RZ ;  /* 0x0000000563627c10 */ /* 0x001fc8000ff5e0ff */
[----:B------:R-:W-:-:S05]  /*7430*/  IADD3.X R99, PT, PT, R247, UR9, RZ, P2, !PT ;  /* 0x00000009f7637c10 */ /* 0x000fca00097fe4ff */
[----:B------:R0:W4:Y:S02]  /*7440*/  LDG.E.U8 R247, desc[UR12][R98.64] ;  /* 0x0000000c62f77981 */ /* 0x000124000c1e1100 */
[----:B0-----:R-:W-:-:S04]  /*7450*/  IADD3 R98, P2, PT, R248, UR5, RZ ;  /* 0x00000005f8627c10 */ /* 0x001fc8000ff5e0ff */
[----:B---3--:R-:W-:Y:S02]  /*7460*/  IADD3.X R99, PT, PT, R100, UR9, RZ, P2, !PT ;  /* 0x0000000964637c10 */ /* 0x008fe400097fe4ff */
[----:B------:R-:W-:Y:S04]  /*7470*/  LDS R100, [R14+0x4000] ;  /* 0x004000000e647984 */ /* 0x000fe80000000800 */
[----:B------:R0:W3:Y:S04]  /*7480*/  LDG.E.U8 R248, desc[UR12][R98.64] ;  /* 0x0000000c62f87981 */ /* 0x0000e8000c1e1100 */
[----:B0-----:R-:W-:Y:S04]  /*7490*/  LDS R98, [R101+0x4000] ;  /* 0x0040000065627984 */ /* 0x001fe80000000800 */
[----:B------:R-:W0:Y:S04]  /*74a0*/  LDS R99, [R13+0x4000] ;  /* 0x004000000d637984 */ /* 0x000e280000000800 */
[----:B------:R-:W-:Y:S01]  /*74b0*/  LDS R101, [R15+0x4000] ;  /* 0x004000000f657984 */ /* 0x000fe20000000800 */
[----:B------:R-:W-:-:S02]  /*74c0*/  F2FP.SATFINITE.E4M3.F32.PACK_AB_MERGE_C R86, R87, R86, RZ ;  /* 0x000000565756723e */ /* 0x000fc400048070ff */
[----:B------:R-:W-:-:S04]  /*74d0*/  SHF.R.S32.HI R87, RZ, 0x7, R244 ;  /* 0x00000007ff577819 */ /* 0x000fc800000114f4 */
[----:B------:R-:W-:Y:S01]  /*74e0*/  SGXT R87, R87, 0x1 ;  /* 0x000000015757781a */ /* 0x000fe20000000200 */
[----:B0-----:R-:W-:Y:S01]  /*74f0*/  FFMA2 R42, R42.F32x2.HI_LO, R102.F32x2.HI_LO, R98.F32x2.HI_LO ;  /* 0x000000662a2a7249 */ /* 0x001fe20000000062 */
[----:B------:R-:W-:Y:S02]  /*7500*/  F2FP.SATFINITE.E4M3.F32.PACK_AB_MERGE_C R98, R90, R88, RZ ;  /* 0x000000585a62723e */ /* 0x000fe400048070ff */
[----:B------:R-:W0:Y:S01]  /*7510*/  S2R R90, SR_TID.X ;  /* 0x00000000005a7919 */ /* 0x000e220000002100 */
[----:B------:R-:W-:Y:S02]  /*7520*/  LOP3.LUT R87, R87, 0x90, RZ, 0xc0, !PT ;  /* 0x0000009057577812 */ /* 0x000fe400078ec0ff */
[----:B------:R-:W-:Y:S02]  /*7530*/  F2FP.SATFINITE.E4M3.F32.PACK_AB_MERGE_C R85, R89, R85, RZ ;  /* 0x000000555955723e */ /* 0x000fe400048070ff */
[----:B------:R-:W-:Y:S02]  /*7540*/  F2FP.SATFINITE.E4M3.F32.PACK_AB_MERGE_C R99, R84, R49, RZ ;  /* 0x000000315463723e */ /* 0x000fe400048070ff */
[----:B0-----:R-:W-:-:S02]  /*7550*/  LOP3.LUT R88, R90, 0x3, RZ, 0xc0, !PT ;  /* 0x000000035a587812 */ /* 0x001fc400078ec0ff */
[----:B------:R-:W-:Y:S01]  /*7560*/  LOP3.LUT R87, R87, 0x7f, R90, 0x78, !PT ;  /* 0x0000007f57577812 */ /* 0x000fe200078e785a */
[----:B------:R-:W-:Y:S01]  /*7570*/  BAR.SYNC.DEFER_BLOCKING 0x0 ;  /* 0x0000000000007b1d */ /* 0x000fe20000010000 */
[----:B------:R-:W-:Y:S01]  /*7580*/  LOP3.LUT R89, R90, 0xe0, RZ, 0xc0, !PT ;  /* 0x000000e05a597812 */ /* 0x000fe200078ec0ff */
[----:B------:R-:W-:-:S03]  /*7590*/  IMAD.SHL.U32 R88, R88, 0x20, RZ ;  /* 0x0000002058587824 */ /* 0x000fc600078e00ff */
[----:B------:R-:W-:-:S04]  /*75a0*/  SHF.R.U32.HI R244, RZ, 0x1, R89 ;  /* 0x00000001fff47819 */ /* 0x000fc80000011659 */
[----:B------:R-:W-:Y:S02]  /*75b0*/  LOP3.LUT R244, R88, R244, RZ, 0x3c, !PT ;  /* 0x000000f458f47212 */ /* 0x000fe400078e3cff */
[----:B------:R-:W-:-:S04]  /*75c0*/  LOP3.LUT R88, R90, 0x7, RZ, 0xc0, !PT ;  /* 0x000000075a587812 */ /* 0x000fc800078ec0ff */
[----:B------:R-:W-:Y:S01]  /*75d0*/  LEA R88, R88, UR7, 0x6 ;  /* 0x0000000758587c11 */ /* 0x000fe2000f8e30ff */
[----:B------:R0:W-:Y:S04]  /*75e0*/  STS.U8 [R87+UR7+0x4a00], R106 ;  /* 0x004a006a57007988 */ /* 0x0001e80008000007 */
[----:B------:R-:W-:Y:S01]  /*75f0*/  STS.U8 [R87+UR7+0x4000], R94 ;  /* 0x0040005e57007988 */ /* 0x000fe20008000007 */
[----:B0-----:R-:W-:-:S03]  /*7600*/  LOP3.LUT R106, R87, 0x20, RZ, 0x3c, !PT ;  /* 0x00000020576a7812 */ /* 0x001fc600078e3cff */
[----:B------:R-:W-:Y:S04]  /*7610*/  STS.U8 [R87+UR7+0x4200], R95 ;  /* 0x0042005f57007988 */ /* 0x000fe80008000007 */
[----:B------:R0:W-:Y:S04]  /*7620*/  STS.U8 [R87+UR7+0x4400], R96 ;  /* 0x0044006057007988 */ /* 0x0001e80008000007 */
        /* <DEDUP_REMOVED lines=26> */
[----:B-----5:R-:W-:Y:S04]  /*77d0*/  STS.U8 [R87+UR7+0x7c00], R241 ;  /* 0x007c00f157007988 */ /* 0x020fe80008000007 */
        /* <DEDUP_REMOVED lines=30> */
[----:B----4-:R-:W-:Y:S04]  /*79c0*/  STS.U8 [R106+UR7+0x7b00], R245 ;  /* 0x007b00f56a007988 */ /* 0x010fe80008000007 */
[----:B------:R-:W-:Y:S04]  /*79d0*/  STS.U8 [R106+UR7+0x7d00], R247 ;  /* 0x007d00f76a007988 */ /* 0x000fe80008000007 */
[----:B---3--:R-:W-:Y:S01]  /*79e0*/  STS.U8 [R106+UR7+0x7f00], R248 ;  /* 0x007f00f86a007988 */ /* 0x008fe20008000007 */
[----:B------:R-:W-:Y:S01]  /*79f0*/  IMAD R84, R89, 0x10, R88 ;  /* 0x0000001059547824 */ /* 0x000fe200078e0258 */
[C---:B------:R-:W-:Y:S01]  /*7a00*/  LOP3.LUT R88, R90.reuse, 0x1f, RZ, 0xc0, !PT ;  /* 0x0000001f5a587812 */ /* 0x040fe200078ec0ff */
[----:B------:R-:W-:-:S02]  /*7a10*/  IMAD.SHL.U32 R49, R90, 0x8, RZ ;  /* 0x000000085a317824 */ /* 0x000fc400078e00ff */
[----:B------:R-:W-:Y:S01]  /*7a20*/  IMAD.SHL.U32 R89, R90, 0x2, RZ ;  /* 0x000000025a597824 */ /* 0x000fe200078e00ff */
[----:B------:R-:W-:-:S04]  /*7a30*/  LEA R88, R88, UR7, 0x7 ;  /* 0x0000000758587c11 */ /* 0x000fc8000f8e38ff */
[C---:B------:R-:W-:Y:S01]  /*7a40*/  LOP3.LUT R89, R49.reuse, 0x30, R89, 0x48, !PT ;  /* 0x0000003031597812 */ /* 0x040fe200078e4859 */
[----:B------:R-:W-:Y:S01]  /*7a50*/  IMAD.IADD R244, R244, 0x1, R88 ;  /* 0x00000001f4f47824 */ /* 0x000fe200078e0258 */
[----:B------:R-:W-:Y:S02]  /*7a60*/  LOP3.LUT R49, R49, 0x78, RZ, 0xc0, !PT ;  /* 0x0000007831317812 */ /* 0x000fe400078ec0ff */
[----:B------:R-:W-:Y:S01]  /*7a70*/  LOP3.LUT R88, R90, 0x1c, RZ, 0xc0, !PT ;  /* 0x0000001c5a587812 */ /* 0x000fe200078ec0ff */
[----:B------:R-:W-:Y:S01]  /*7a80*/  IMAD.IADD R84, R89, 0x1, R84 ;  /* 0x0000000159547824 */ /* 0x000fe200078e0254 */
[----:B------:R-:W-:Y:S01]  /*7a90*/  BAR.SYNC.DEFER_BLOCKING 0x0 ;  /* 0x0000000000007b1d */ /* 0x000fe20000010000 */
[----:B0-----:R-:W-:Y:S02]  /*7aa0*/  F2FP.F16.E4M3.UNPACK_B R96, R86 ;  /* 0x00000056ff60723e */ /* 0x001fe400020006ff */
[----:B------:R-:W-:Y:S01]  /*7ab0*/  IMAD R49, R88, 0x20, R49 ;  /* 0x0000002058317824 */ /* 0x000fe200078e0231 */
[----:B-1----:R-:W-:-:S02]  /*7ac0*/  F2FP.F16.E4M3.UNPACK_B R97, R85 ;  /* 0x00000055ff61723e */ /* 0x002fc400020006ff */
[----:B------:R-:W0:Y:S04]  /*7ad0*/  LDSM.16.M88.4 R88, [R84+0x4000] ;  /* 0x004000005458783b */ /* 0x000e280000000200 */
[----:B------:R-:W1:Y:S04]  /*7ae0*/  LDSM.16.M88.4 R92, [R84+0x5000] ;  /* 0x00500000545c783b */ /* 0x000e680000000200 */
[----:B------:R-:W-:Y:S04]  /*7af0*/  LDSM.16.M88.4 R4, [R84+0x6000] ;  /* 0x006000005404783b */ /* 0x000fe80000000200 */
[----:B------:R-:W-:Y:S01]  /*7b00*/  LDSM.16.M88.4 R84, [R84+0x7000] ;  /* 0x007000005454783b */ /* 0x000fe20000000200 */
[----:B------:R-:W-:-:S02]  /*7b10*/  F2FP.F16.E4M3.UNPACK_B R98, R98 ;  /* 0x00000062ff62723e */ /* 0x000fc400020006ff */
[----:B------:R-:W-:Y:S01]  /*7b20*/  F2FP.F16.E4M3.UNPACK_B R99, R99 ;  /* 0x00000063ff63723e */ /* 0x000fe200020006ff */
[----:B------:R-:W-:Y:S01]  /*7b30*/  BAR.SYNC.DEFER_BLOCKING 0x0 ;  /* 0x0000000000007b1d */ /* 0x000fe20000010000 */
[----:B--2---:R-:W-:-:S05]  /*7b40*/  LOP3.LUT R124, R49, 0x20, RZ, 0x3c, !PT ;  /* 0x00000020317c7812 */ /* 0x004fca00078e3cff */
[----:B------:R-:W-:Y:S02]  /*7b50*/  STSM.16.M88.4 [R244+0x4000], R96 ;  /* 0x00400060f4007844 */ /* 0x000fe40000000200 */
[----:B------:R-:W-:Y:S06]  /*7b60*/  BAR.SYNC.DEFER_BLOCKING 0x0 ;  /* 0x0000000000007b1d */ /* 0x000fec0000010000 */
[----:B------:R-:W2:Y:S04]  /*7b70*/  LDS.64 R120, [R49+UR7+0x4000] ;  /* 0x0040000731787984 */ /* 0x000ea80008000a00 */
[----:B------:R-:W3:Y:S04]  /*7b80*/  LDS.64 R132, [R49+UR7+0x4400] ;  /* 0x0044000731847984 */ /* 0x000ee80008000a00 */
[----:B------:R-:W4:Y:S04]  /*7b90*/  LDS.64 R118, [R124+UR7+0x4000] ;  /* 0x004000077c767984 */ /* 0x000f280008000a00 */
[----:B------:R-:W5:Y:S01]  /*7ba0*/  LDS.64 R122, [R124+UR7+0x4400] ;  /* 0x004400077c7a7984 */ /* 0x000f620008000a00 */
[C---:B------:R-:W-:Y:S01]  /*7bb0*/  FMUL R52, R102.reuse, R52 ;  /* 0x0000003466347220 */ /* 0x040fe20000400000 */
[C---:B------:R-:W-:Y:S01]  /*7bc0*/  FMUL R53, R102.reuse, R53 ;  /* 0x0000003566357220 */ /* 0x040fe20000400000 */
[C---:B------:R-:W-:Y:S01]  /*7bd0*/  FMUL R54, R103.reuse, R54 ;  /* 0x0000003667367220 */ /* 0x040fe20000400000 */
[C---:B------:R-:W-:Y:S01]  /*7be0*/  FMUL R55, R103.reuse, R55 ;  /* 0x0000003767377220 */ /* 0x040fe20000400000 */
[----:B0-----:R-:W-:Y:S01]  /*7bf0*/  F2FP.F16.E4M3.UNPACK_B R108, R88 ;  /* 0x00000058ff6c723e */ /* 0x001fe200020006ff */
[C---:B------:R-:W-:Y:S01]  /*7c00*/  FMUL R56, R102.reuse, R56 ;  /* 0x0000003866387220 */ /* 0x040fe20000400000 */
[----:B------:R-:W-:Y:S01]  /*7c10*/  F2FP.F16.E4M3.UNPACK_B R109, R89 ;  /* 0x00000059ff6d723e */ /* 0x000fe200020006ff */
[C---:B------:R-:W-:Y:S01]  /*7c20*/  FMUL R57, R102.reuse, R57 ;  /* 0x0000003966397220 */ /* 0x040fe20000400000 */
[C---:B------:R-:W-:Y:S01]  /*7c30*/  FMUL R58, R103.reuse, R58 ;  /* 0x0000003a673a7220 */ /* 0x040fe20000400000 */
[C---:B------:R-:W-:Y:S01]  /*7c40*/  FMUL R59, R103.reuse, R59 ;  /* 0x0000003b673b7220 */ /* 0x040fe20000400000 */
[----:B-1----:R-:W-:Y:S01]  /*7c50*/  F2FP.F16.E4M3.UNPACK_B R106, R92 ;  /* 0x0000005cff6a723e */ /* 0x002fe200020006ff */
[C---:B------:R-:W-:Y:S01]  /*7c60*/  FMUL R60, R102.reuse, R60 ;  /* 0x0000003c663c7220 */ /* 0x040fe20000400000 */
[----:B------:R-:W-:Y:S01]  /*7c70*/  F2FP.F16.E4M3.UNPACK_B R107, R93 ;  /* 0x0000005dff6b723e */ /* 0x000fe200020006ff */
[C---:B------:R-:W-:Y:S01]  /*7c80*/  FMUL R61, R102.reuse, R61 ;  /* 0x0000003d663d7220 */ /* 0x040fe20000400000 */
[C---:B------:R-:W-:Y:S01]  /*7c90*/  FMUL R62, R103.reuse, R62 ;  /* 0x0000003e673e7220 */ /* 0x040fe20000400000 */
[C---:B------:R-:W-:Y:S01]  /*7ca0*/  FMUL R63, R103.reuse, R63 ;  /* 0x0000003f673f7220 */ /* 0x040fe20000400000 */
[C---:B------:R-:W-:Y:S01]  /*7cb0*/  FMUL R64, R102.reuse, R64 ;  /* 0x0000004066407220 */ /* 0x040fe20000400000 */
[----:B------:R-:W-:Y:S01]  /*7cc0*/  FMUL R65, R102, R65 ;  /* 0x0000004166417220 */ /* 0x000fe20000400000 */
[C---:B------:R-:W-:Y:S01]  /*7cd0*/  FMUL R66, R103.reuse, R66 ;  /* 0x0000004267427220 */ /* 0x040fe20000400000 */
[----:B------:R-:W-:Y:S01]  /*7ce0*/  FMUL R67, R103, R67 ;  /* 0x0000004367437220 */ /* 0x000fe20000400000 */
[----:B------:R-:W-:Y:S01]  /*7cf0*/  F2FP.F16.E4M3.UNPACK_B R114, R88.H1 ;  /* 0x00000058ff72723e */ /* 0x000fe200030006ff */
[----:B------:R-:W-:Y:S01]  /*7d00*/  LDS.64 R104, [R49+UR7+0x4c00] ;  /* 0x004c000731687984 */ /* 0x000fe20008000a00 */
[----:B------:R-:W-:-:S02]  /*7d10*/  F2FP.F16.E4M3.UNPACK_B R115, R89.H1 ;  /* 0x00000059ff73723e */ /* 0x000fc400030006ff */
[----:B------:R-:W-:Y:S01]  /*7d20*/  F2FP.F16.E4M3.UNPACK_B R116, R92.H1 ;  /* 0x0000005cff74723e */ /* 0x000fe200030006ff */
[----:B------:R-:W-:Y:S01]  /*7d30*/  LDS.64 R88, [R124+UR7+0x4800] ;  /* 0x004800077c587984 */ /* 0x000fe20008000a00 */
[----:B------:R-:W-:-:S03]  /*7d40*/  F2FP.F16.E4M3.UNPACK_B R117, R93.H1 ;  /* 0x0000005dff75723e */ /* 0x000fc600030006ff */
[----:B------:R-:W0:Y:S04]  /*7d50*/  LDS.64 R92, [R49+UR7+0x4800] ;  /* 0x00480007315c7984 */ /* 0x000e280008000a00 */
[----:B------:R-:W1:Y:S01]  /*7d60*/  LDS.64 R102, [R124+UR7+0x4c00] ;  /* 0x004c00077c667984 */ /* 0x000e620008000a00 */
[----:B--2---:R-:W-:Y:S01]  /*7d70*/  IMAD.MOV.U32 R96, RZ, RZ, R120 ;  /* 0x000000ffff607224 */ /* 0x004fe200078e0078 */
[----:B------:R-:W-:Y:S01]  /*7d80*/  F2FP.F16.E4M3.UNPACK_B R110, R4 ;  /* 0x00000004ff6e723e */ /* 0x000fe200020006ff */
[----:B---3--:R-:W-:Y:S01]  /*7d90*/  IMAD.MOV.U32 R97, RZ, RZ, R132 ;  /* 0x000000ffff617224 */ /* 0x008fe200078e0084 */
[----:B------:R-:W-:Y:S01]  /*7da0*/  F2FP.F16.E4M3.UNPACK_B R111, R5 ;  /* 0x00000005ff6f723e */ /* 0x000fe200020006ff */
[----:B----4-:R-:W-:Y:S01]  /*7db0*/  IMAD.MOV.U32 R98, RZ, RZ, R118 ;  /* 0x000000ffff627224 */ /* 0x010fe200078e0076 */
[----:B------:R-:W-:Y:S01]  /*7dc0*/  F2FP.F16.E4M3.UNPACK_B R112, R84 ;  /* 0x00000054ff70723e */ /* 0x000fe200020006ff */
[----:B-----5:R-:W-:Y:S01]  /*7dd0*/  IMAD.MOV.U32 R99, RZ, RZ, R122 ;  /* 0x000000ffff637224 */ /* 0x020fe200078e007a */
[----:B------:R-:W-:-:S06]  /*7de0*/  F2FP.F16.E4M3.UNPACK_B R113, R85 ;  /* 0x00000055ff71723e */ /* 0x000fcc00020006ff */
[C---:B------:R-:W-:Y:S08]  /*7df0*/  HMMA.16816.F32 R52, R96.reuse, R108, R52 ;  /* 0x0000006c6034723c */ /* 0x040ff00000001834 */
[C---:B------:R-:W-:Y:S08]  /*7e00*/  HMMA.16816.F32 R56, R96.reuse, R106, R56 ;  /* 0x0000006a6038723c */ /* 0x040ff00000001838 */
[C---:B------:R-:W-:Y:S08]  /*7e10*/  HMMA.16816.F32 R60, R96.reuse, R110, R60 ;  /* 0x0000006e603c723c */ /* 0x040ff0000000183c */
[----:B------:R-:W-:Y:S01]  /*7e20*/  HMMA.16816.F32 R64, R96, R112, R64 ;  /* 0x000000706040723c */ /* 0x000fe20000001840 */
[----:B------:R-:W-:Y:S01]  /*7e30*/  IMAD.MOV.U32 R96, RZ, RZ, R121 ;  /* 0x000000ffff607224 */ /* 0x000fe200078e0079 */
[----:B------:R-:W-:Y:S01]  /*7e40*/  F2FP.F16.E4M3.UNPACK_B R4, R4.H1 ;  /* 0x00000004ff04723e */ /* 0x000fe200030006ff */
[----:B------:R-:W-:Y:S01]  /*7e50*/  IMAD.MOV.U32 R97, RZ, RZ, R133 ;  /* 0x000000ffff617224 */ /* 0x000fe200078e0085 */
[----:B------:R-:W-:Y:S01]  /*7e60*/  F2FP.F16.E4M3.UNPACK_B R5, R5.H1 ;  /* 0x00000005ff05723e */ /* 0x000fe200030006ff */
[----:B------:R-:W-:Y:S01]  /*7e70*/  IMAD.MOV.U32 R98, RZ, RZ, R119 ;  /* 0x000000ffff627224 */ /* 0x000fe200078e0077 */
[----:B------:R-:W-:Y:S01]  /*7e80*/  F2FP.F16.E4M3.UNPACK_B R84, R84.H1 ;  /* 0x00000054ff54723e */ /* 0x000fe200030006ff */
[----:B------:R-:W-:Y:S01]  /*7e90*/  IMAD.MOV.U32 R99, RZ, RZ, R123 ;  /* 0x000000ffff637224 */ /* 0x000fe200078e007b */
[----:B------:R-:W-:Y:S01]  /*7ea0*/  F2FP.F16.E4M3.UNPACK_B R85, R85.H1 ;  /* 0x00000055ff55723e */ /* 0x000fe200030006ff */
[C---:B------:R-:W-:Y:S01]  /*7eb0*/  FMUL R68, R50.reuse, R68 ;  /* 0x0000004432447220 */ /* 0x040fe20000400000 */
[C---:B------:R-:W-:Y:S01]  /*7ec0*/  FMUL R69, R50.reuse, R69 ;  /* 0x0000004532457220 */ /* 0x040fe20000400000 */
[C---:B------:R-:W-:Y:S01]  /*7ed0*/  FMUL R70, R51.reuse, R70 ;  /* 0x0000004633467220 */ /* 0x040fe20000400000 */
[C---:B------:R-:W-:Y:S01]  /*7ee0*/  FMUL R71, R51.reuse, R71 ;  /* 0x0000004733477220 */ /* 0x040fe20000400000 */
[C---:B------:R-:W-:Y:S01]  /*7ef0*/  FMUL R72, R50.reuse, R72 ;  /* 0x0000004832487220 */ /* 0x040fe20000400000 */
[C---:B------:R-:W-:Y:S01]  /*7f00*/  HMMA.16816.F32 R52, R96.reuse, R114, R52 ;  /* 0x000000726034723c */ /* 0x040fe20000001834 */
[C---:B------:R-:W-:Y:S01]  /*7f10*/  FMUL R73, R50.reuse, R73 ;  /* 0x0000004932497220 */ /* 0x040fe20000400000 */
[C---:B------:R-:W-:Y:S01]  /*7f20*/  FMUL R74, R51.reuse, R74 ;  /* 0x0000004a334a7220 */ /* 0x040fe20000400000 */
[C---:B------:R-:W-:Y:S01]  /*7f30*/  FMUL R75, R51.reuse, R75 ;  /* 0x0000004b334b7220 */ /* 0x040fe20000400000 */
[C---:B------:R-:W-:Y:S01]  /*7f40*/  FMUL R76, R50.reuse, R76 ;  /* 0x0000004c324c7220 */ /* 0x040fe20000400000 */
[C---:B------:R-:W-:Y:S01]  /*7f50*/  FMUL R77, R50.reuse, R77 ;  /* 0x0000004d324d7220 */ /* 0x040fe20000400000 */
[C---:B------:R-:W-:Y:S01]  /*7f60*/  FMUL R78, R51.reuse, R78 ;  /* 0x0000004e334e7220 */ /* 0x040fe20000400000 */
[C---:B------:R-:W-:Y:S01]  /*7f70*/  FMUL R79, R51.reuse, R79 ;  /* 0x0000004f334f7220 */ /* 0x040fe20000400000 */
[----:B------:R-:W-:Y:S01]  /*7f80*/  HMMA.16816.F32 R56, R96, R116, R56 ;  /* 0x000000746038723c */ /* 0x000fe20000001838 */
[C---:B------:R-:W-:Y:S01]  /*7f90*/  FMUL R80, R50.reuse, R80 ;  /* 0x0000005032507220 */ /* 0x040fe20000400000 */
[----:B------:R-:W-:Y:S01]  /*7fa0*/  FMUL R81, R50, R81 ;  /* 0x0000005132517220 */ /* 0x000fe20000400000 */
[C---:B------:R-:W-:Y:S01]  /*7fb0*/  FMUL R82, R51.reuse, R82 ;  /* 0x0000005233527220 */ /* 0x040fe20000400000 */
[----:B------:R-:W-:-:S04]  /*7fc0*/  FMUL R83, R51, R83 ;  /* 0x0000005333537220 */ /* 0x000fc80000400000 */
[C---:B------:R-:W-:Y:S08]  /*7fd0*/  HMMA.16816.F32 R60, R96.reuse, R4, R60 ;  /* 0x00000004603c723c */ /* 0x040ff0000000183c */
[----:B------:R-:W-:Y:S01]  /*7fe0*/  HMMA.16816.F32 R64, R96, R84, R64 ;  /* 0x000000546040723c */ /* 0x000fe20000001840 */
[----:B0-----:R-:W-:Y:S02]  /*7ff0*/  IMAD.MOV.U32 R96, RZ, RZ, R92 ;  /* 0x000000ffff607224 */ /* 0x001fe400078e005c */
[----:B------:R-:W-:-:S02]  /*8000*/  IMAD.MOV.U32 R97, RZ, RZ, R104 ;  /* 0x000000ffff617224 */ /* 0x000fc400078e0068 */
[----:B------:R-:W-:Y:S02]  /*8010*/  IMAD.MOV.U32 R98, RZ, RZ, R88 ;  /* 0x000000ffff627224 */ /* 0x000fe400078e0058 */
[----:B-1----:R-:W-:Y:S01]  /*8020*/  IMAD.MOV.U32 R99, RZ, RZ, R102 ;  /* 0x000000ffff637224 */ /* 0x002fe200078e0066 */
[C---:B------:R-:W-:Y:S02]  /*8030*/  LOP3.LUT R104, R49.reuse, 0x40, RZ, 0x3c, !PT ;  /* 0x0000004031687812 */ /* 0x040fe400078e3cff */
[----:B------:R-:W-:-:S04]  /*8040*/  LOP3.LUT R49, R49, 0x60, RZ, 0x3c, !PT ;  /* 0x0000006031317812 */ /* 0x000fc800078e3cff */
[C---:B------:R-:W-:Y:S01]  /*8050*/  HMMA.16816.F32 R68, R96.reuse, R108, R68 ;  /* 0x0000006c6044723c */ /* 0x040fe20000001844 */
[----:B------:R-:W-:Y:S07]  /*8060*/  LDS.64 R108, [R49+UR7+0x4000] ;  /* 0x00400007316c7984 */ /* 0x000fee0008000a00 */
[C---:B------:R-:W-:Y:S01]  /*8070*/  HMMA.16816.F32 R72, R96.reuse, R106, R72 ;  /* 0x0000006a6048723c */ /* 0x040fe20000001848 */
[----:B------:R-:W0:Y:S07]  /*8080*/  LDS.64 R106, [R104+UR7+0x4000] ;  /* 0x00400007686a7984 */ /* 0x000e2e0008000a00 */
[C---:B------:R-:W-:Y:S01]  /*8090*/  HMMA.16816.F32 R76, R96.reuse, R110, R76 ;  /* 0x0000006e604c723c */ /* 0x040fe2000000184c */
[----:B------:R-:W-:Y:S07]  /*80a0*/  LDS.64 R110, [R49+UR7+0x4400] ;  /* 0x00440007316e7984 */ /* 0x000fee0008000a00 */
[----:B------:R-:W-:Y:S01]  /*80b0*/  HMMA.16816.F32 R80, R96, R112, R80 ;  /* 0x000000706050723c */ /* 0x000fe20000001850 */
[----:B------:R-:W1:Y:S01]  /*80c0*/  LDS.64 R112, [R104+UR7+0x4400] ;  /* 0x0044000768707984 */ /* 0x000e620008000a00 */
[----:B------:R-:W-:-:S02]  /*80d0*/  IMAD.MOV.U32 R96, RZ, RZ, R93 ;  /* 0x000000ffff607224 */ /* 0x000fc400078e005d */
[----:B------:R-:W-:Y:S01]  /*80e0*/  IMAD.MOV.U32 R97, RZ, RZ, R105 ;  /* 0x000000ffff617224 */ /* 0x000fe200078e0069 */
[----:B------:R-:W-:Y:S01]  /*80f0*/  F2FP.F16.E4M3.UNPACK_B R118, R90 ;  /* 0x0000005aff76723e */ /* 0x000fe200020006ff */
[----:B------:R-:W-:Y:S01]  /*8100*/  IMAD.MOV.U32 R98, RZ, RZ, R89 ;  /* 0x000000ffff627224 */ /* 0x000fe200078e0059 */
[----:B------:R-:W-:Y:S01]  /*8110*/  F2FP.F16.E4M3.UNPACK_B R119, R91 ;  /* 0x0000005bff77723e */ /* 0x000fe200020006ff */
[----:B------:R-:W-:Y:S01]  /*8120*/  IMAD.MOV.U32 R99, RZ, RZ, R103 ;  /* 0x000000ffff637224 */ /* 0x000fe200078e0067 */
[----:B------:R-:W-:Y:S01]  /*8130*/  F2FP.F16.E4M3.UNPACK_B R120, R86 ;  /* 0x00000056ff78723e */ /* 0x000fe200020006ff */
[----:B------:R-:W2:Y:S01]  /*8140*/  LDS.64 R92, [R104+UR7+0x4800] ;  /* 0x00480007685c7984 */ /* 0x000ea20008000a00 */
[----:B------:R-:W-:-:S04]  /*8150*/  F2FP.F16.E4M3.UNPACK_B R121, R87 ;  /* 0x00000057ff79723e */ /* 0x000fc800020006ff */
[----:B------:R-:W-:Y:S01]  /*8160*/  HMMA.16816.F32 R68, R96, R114, R68 ;  /* 0x000000726044723c */ /* 0x000fe20000001844 */
[----:B------:R-:W-:Y:S02]  /*8170*/  F2FP.F16.E4M3.UNPACK_B R114, R94 ;  /* 0x0000005eff72723e */ /* 0x000fe400020006ff */
[----:B------:R-:W-:-:S05]  /*8180*/  F2FP.F16.E4M3.UNPACK_B R115, R95 ;  /* 0x0000005fff73723e */ /* 0x000fca00020006ff */
[----:B------:R-:W-:Y:S01]  /*8190*/  HMMA.16816.F32 R72, R96, R116, R72 ;  /* 0x000000746048723c */ /* 0x000fe20000001848 */
[----:B------:R-:W-:Y:S02]  /*81a0*/  F2FP.F16.E4M3.UNPACK_B R116, R6 ;  /* 0x00000006ff74723e */ /* 0x000fe400020006ff */
[----:B------:R-:W-:-:S05]  /*81b0*/  F2FP.F16.E4M3.UNPACK_B R117, R7 ;  /* 0x00000007ff75723e */ /* 0x000fca00020006ff */
[C---:B------:R-:W-:Y:S08]  /*81c0*/  HMMA.16816.F32 R76, R96.reuse, R4, R76 ;  /* 0x00000004604c723c */ /* 0x040ff0000000184c */
[----:B------:R-:W-:Y:S01]  /*81d0*/  HMMA.16816.F32 R80, R96, R84, R80 ;  /* 0x000000546050723c */ /* 0x000fe20000001850 */
[----:B0-----:R-:W-:Y:S01]  /*81e0*/  IMAD.MOV.U32 R96, RZ, RZ, R106 ;  /* 0x000000ffff607224 */ /* 0x001fe200078e006a */
[----:B------:R-:W0:Y:S01]  /*81f0*/  LDS.64 R84, [R49+UR7+0x4800] ;  /* 0x0048000731547984 */ /* 0x000e220008000a00 */
[----:B-1----:R-:W-:-:S02]  /*8200*/  IMAD.MOV.U32 R97, RZ, RZ, R112 ;  /* 0x000000ffff617224 */ /* 0x002fc400078e0070 */
[----:B------:R-:W-:Y:S02]  /*8210*/  IMAD.MOV.U32 R98, RZ, RZ, R108 ;  /* 0x000000ffff627224 */ /* 0x000fe400078e006c */
[----:B------:R-:W-:-:S07]  /*8220*/  IMAD.MOV.U32 R99, RZ, RZ, R110 ;  /* 0x000000ffff637224 */ /* 0x000fce00078e006e */
[C---:B------:R-:W-:Y:S08]  /*8230*/  HMMA.16816.F32 R56, R96.reuse, R114, R56 ;  /* 0x000000726038723c */ /* 0x040ff00000001838 */
[C---:B------:R-:W-:Y:S08]  /*8240*/  HMMA.16816.F32 R60, R96.reuse, R116, R60 ;  /* 0x00000074603c723c */ /* 0x040ff0000000183c */
[C---:B------:R-:W-:Y:S08]  /*8250*/  HMMA.16816.F32 R52, R96.reuse, R118, R52 ;  /* 0x000000766034723c */ /* 0x040ff00000001834 */
[----:B------:R-:W-:Y:S01]  /*8260*/  HMMA.16816.F32 R64, R96, R120, R64 ;  /* 0x000000786040723c */ /* 0x000fe20000001840 */
[----:B------:R1:W3:Y:S04]  /*8270*/  LDS.64 R98, [R104+UR7+0x4c00] ;  /* 0x004c000768627984 */ /* 0x0002e80008000a00 */
[----:B------:R-:W4:Y:S01]  /*8280*/  LDS.64 R96, [R49+UR7+0x4c00] ;  /* 0x004c000731607984 */ /* 0x000f220008000a00 */
[----:B------:R-:W5:Y:S01]  /*8290*/  S2R R162, SR_CTAID.X ;  /* 0x0000000000a27919 */ /* 0x000f620000002500 */
[----:B-1----:R-:W-:Y:S01]  /*82a0*/  F2FP.F16.E4M3.UNPACK_B R104, R6.H1 ;  /* 0x00000006ff68723e */ /* 0x002fe200030006ff */
[----:B------:R-:W-:Y:S01]  /*82b0*/  IMAD.MOV.U32 R4, RZ, RZ, R107 ;  /* 0x000000ffff047224 */ /* 0x000fe200078e006b */
[----:B------:R-:W-:Y:S01]  /*82c0*/  F2FP.F16.E4M3.UNPACK_B R105, R7.H1 ;  /* 0x00000007ff69723e */ /* 0x000fe200030006ff */
[----:B------:R-:W-:Y:S01]  /*82d0*/  IMAD.MOV.U32 R5, RZ, RZ, R113 ;  /* 0x000000ffff057224 */ /* 0x000fe200078e0071 */
[----:B------:R-:W-:Y:S01]  /*82e0*/  F2FP.F16.E4M3.UNPACK_B R86, R86.H1 ;  /* 0x00000056ff56723e */ /* 0x000fe200030006ff */
[----:B------:R-:W-:Y:S01]  /*82f0*/  IMAD.MOV.U32 R6, RZ, RZ, R109 ;  /* 0x000000ffff067224 */ /* 0x000fe200078e006d */
[----:B------:R-:W-:Y:S01]  /*8300*/  F2FP.F16.E4M3.UNPACK_B R87, R87.H1 ;  /* 0x00000057ff57723e */ /* 0x000fe200030006ff */
[----:B------:R-:W-:-:S07]  /*8310*/  IMAD.MOV.U32 R7, RZ, RZ, R111 ;  /* 0x000000ffff077224 */ /* 0x000fce00078e006f */
[C---:B------:R-:W-:Y:S08]  /*8320*/  HMMA.16816.F32 R60, R4.reuse, R104, R60 ;  /* 0x00000068043c723c */ /* 0x040ff0000000183c */
[----:B------:R-:W-:Y:S01]  /*8330*/  HMMA.16816.F32 R64, R4, R86, R64 ;  /* 0x000000560440723c */ /* 0x000fe20000001840 */
[----:B--2---:R-:W-:Y:S02]  /*8340*/  IMAD.MOV.U32 R4, RZ, RZ, R92 ;  /* 0x000000ffff047224 */ /* 0x004fe400078e005c */
[----:B0-----:R-:W-:-:S02]  /*8350*/  IMAD.MOV.U32 R6, RZ, RZ, R84 ;  /* 0x000000ffff067224 */ /* 0x001fc400078e0054 */
[----:B---3--:R-:W-:Y:S02]  /*8360*/  IMAD.MOV.U32 R5, RZ, RZ, R98 ;  /* 0x000000ffff057224 */ /* 0x008fe400078e0062 */
[----:B----4-:R-:W-:Y:S02]  /*8370*/  IMAD.MOV.U32 R7, RZ, RZ, R96 ;  /* 0x000000ffff077224 */ /* 0x010fe400078e0060 */
[----:B-----5:R-:W-:Y:S01]  /*8380*/  IMAD.SHL.U32 R162, R162, 0x20, RZ ;  /* 0x00000020a2a27824 */ /* 0x020fe200078e00ff */
[----:B------:R-:W-:-:S04]  /*8390*/  UIADD3 UR6, UPT, UPT, UR6, 0x40, URZ ;  /* 0x0000004006067890 */ /* 0x000fc8000fffe0ff */
[----:B------:R-:W-:Y:S01]  /*83a0*/  HMMA.16816.F32 R72, R4, R114, R72 ;  /* 0x000000720448723c */ /* 0x000fe20000001848 */
[----:B------:R-:W-:-:S07]  /*83b0*/  VIADD R162, R162, 0x20 ;  /* 0x00000020a2a27836 */ /* 0x000fce0000000000 */
[C---:B------:R-:W-:Y:S08]  /*83c0*/  HMMA.16816.F32 R76, R4.reuse, R116, R76 ;  /* 0x00000074044c723c */ /* 0x040ff0000000184c */
[C---:B------:R-:W-:Y:S08]  /*83d0*/  HMMA.16816.F32 R68, R4.reuse, R118, R68 ;  /* 0x000000760444723c */ /* 0x040ff00000001844 */
[----:B------:R-:W-:Y:S01]  /*83e0*/  HMMA.16816.F32 R80, R4, R120, R80 ;  /* 0x000000780450723c */ /* 0x000fe20000001850 */
[----:B------:R-:W-:Y:S01]  /*83f0*/  ISETP.LE.AND P2, PT, R162, UR6, PT ;  /* 0x00000006a2007c0c */ /* 0x000fe2000bf43270 */
        /* <DEDUP_REMOVED lines=8> */
[----:B------:R-:W-:-:S02]  /*8480*/  IMAD.MOV.U32 R4, RZ, RZ, R93 ;  /* 0x000000ffff047224 */ /* 0x000fc400078e005d */
[----:B------:R-:W-:Y:S02]  /*8490*/  IMAD.MOV.U32 R5, RZ, RZ, R99 ;  /* 0x000000ffff057224 */ /* 0x000fe400078e0063 */
[----:B------:R-:W-:Y:S02]  /*84a0*/  IMAD.MOV.U32 R6, RZ, RZ, R85 ;  /* 0x000000ffff067224 */ /* 0x000fe400078e0055 */
[----:B------:R-:W-:Y:S01]  /*84b0*/  IMAD.MOV.U32 R7, RZ, RZ, R97 ;  /* 0x000000ffff077224 */ /* 0x000fe200078e0061 */
[----:B------:R-:W-:Y:S01]  /*84c0*/  HMMA.16816.F32 R52, R88, R102, R52 ;  /* 0x000000665834723c */ /* 0x000fe20000001834 */
[----:B------:R-:W-:Y:S02]  /*84d0*/  ULEA UR4, UR16, UR4, 0x6 ;  /* 0x0000000410047291 */ /* 0x000fe4000f8e30ff */
[----:B------:R-:W-:Y:S01]  /*84e0*/  ULEA UR5, UR15, UR5, 0x6 ;  /* 0x000000050f057291 */ /* 0x000fe2000f8e30ff */
[----:B------:R-:W-:-:S04]  /*84f0*/  FFMA2 R44, R44.F32x2.HI_LO, R50.F32x2.HI_LO, R100.F32x2.HI_LO ;  /* 0x000000322c2c7249 */ /* 0x000fc80000000064 */
[----:B------:R-:W-:Y:S08]  /*8500*/  HMMA.16816.F32 R56, R88, R94, R56 ;  /* 0x0000005e5838723c */ /* 0x000ff00000001838 */
[C---:B------:R-:W-:Y:S08]  /*8510*/  HMMA.16816.F32 R68, R4.reuse, R102, R68 ;  /* 0x000000660444723c */ /* 0x040ff00000001844 */
[C---:B------:R-:W-:Y:S08]  /*8520*/  HMMA.16816.F32 R72, R4.reuse, R94, R72 ;  /* 0x0000005e0448723c */ /* 0x040ff00000001848 */
[C---:B------:R-:W-:Y:S08]  /*8530*/  HMMA.16816.F32 R76, R4.reuse, R104, R76 ;  /* 0x00000068044c723c */ /* 0x040ff0000000184c */
[----:B------:R-:W-:Y:S01]  /*8540*/  HMMA.16816.F32 R80, R4, R86, R80 ;  /* 0x000000560450723c */ /* 0x000fe20000001850 */
[----:B------:R-:W-:-:S02]  /*8550*/  IMAD.MOV.U32 R4, RZ, RZ, R39 ;  /* 0x000000ffff047224 */ /* 0x000fc400078e0027 */
[----:B------:R-:W-:Y:S02]  /*8560*/  IMAD.MOV.U32 R5, RZ, RZ, R40 ;  /* 0x000000ffff057224 */ /* 0x000fe400078e0028 */
[----:B------:R-:W-:Y:S02]  /*8570*/  IMAD.MOV.U32 R6, RZ, RZ, R41 ;  /* 0x000000ffff067224 */ /* 0x000fe400078e0029 */
[----:B------:R-:W-:Y:S01]  /*8580*/  IMAD.MOV.U32 R7, RZ, RZ, R48 ;  /* 0x000000ffff077224 */ /* 0x000fe200078e0030 */
[----:B------:R-:W-:-:S12]  /*8590*/  @!P2 BRA `(.L_x_9) ;  /* 0xffffffac00cca947 */ /* 0x000fd8000383ffff */
.L_x_0:
[----:B------:R-:W0:Y:S01]  /*85a0*/  S2R R85, SR_TID.X ;  /* 0x0000000000557919 */ /* 0x000e220000002100 */
[C---:B------:R-:W-:Y:S01]  /*85b0*/  FSETP.GT.AND P2, PT, |R43|.reuse, 8.50705917302346158658e+37, PT ;  /* 0x7e8000002b00780b */ /* 0x040fe20003f44200 */
[C---:B------:R-:W-:Y:S01]  /*85c0*/  FMUL R4, R43.reuse, 8388608 ;  /* 0x4b0000002b047820 */ /* 0x040fe20000400000 */
[C---:B------:R-:W-:Y:S01]  /*85d0*/  FSETP.GEU.AND P3, PT, |R43|.reuse, 1.175494350822287508e-38, PT ;  /* 0x008000002b00780b */ /* 0x040fe20003f6e200 */
[----:B------:R-:W1:Y:S01]  /*85e0*/  S2R R5, SR_TID.X ;  /* 0x0000000000057919 */ /* 0x000e620000002100 */
[C---:B------:R-:W-:Y:S01]  /*85f0*/  FSETP.GEU.AND P6, PT, R43.reuse, 1.175494350822287508e-38, PT ;  /* 0x008000002b00780b */ /* 0x040fe20003fce000 */
[----:B------:R-:W-:Y:S01]  /*8600*/  IMAD.MOV.U32 R6, RZ, RZ, R54 ;  /* 0x000000ffff067224 */ /* 0x000fe200078e0036 */
[----:B------:R-:W-:Y:S01]  /*8610*/  FSETP.GT.AND P1, PT, |R42|, 8.50705917302346158658e+37, PT ;  /* 0x7e8000002a00780b */ /* 0x000fe20003f24200 */
[----:B------:R-:W-:Y:S01]  /*8620*/  IMAD.MOV.U32 R18, RZ, RZ, R45 ;  /* 0x000000ffff127224 */ /* 0x000fe200078e002d */
[----:B------:R-:W-:Y:S01]  /*8630*/  FSEL R4, R4, R43, !P6 ;  /* 0x0000002b04047208 */ /* 0x000fe20007000000 */
[----:B------:R-:W-:Y:S01]  /*8640*/  IMAD.MOV.U32 R16, RZ, RZ, R44 ;  /* 0x000000ffff107224 */ /* 0x000fe200078e002c */
[----:B------:R-:W-:Y:S01]  /*8650*/  BAR.SYNC.DEFER_BLOCKING 0x0 ;  /* 0x0000000000007b1d */ /* 0x000fe20000010000 */
[----:B------:R-:W-:Y:S01]  /*8660*/  IMAD.MOV.U32 R14, RZ, RZ, R52 ;  /* 0x000000ffff0e7224 */ /* 0x000fe200078e0034 */
[----:B------:R-:W-:Y:S01]  /*8670*/  FSETP.GEU.AND P5, PT, |R18|, 1.175494350822287508e-38, PT ;  /* 0x008000001200780b */ /* 0x000fe20003fae200 */
[----:B------:R-:W-:Y:S01]  /*8680*/  @P2 FMUL R43, R43, 0.25 ;  /* 0x3e8000002b2b2820 */ /* 0x000fe20000400000 */
[----:B------:R-:W-:Y:S01]  /*8690*/  @P2 FMUL R67, R67, 0.25 ;  /* 0x3e80000043432820 */ /* 0x000fe20000400000 */
[----:B------:R-:W-:Y:S01]  /*86a0*/  @P2 FMUL R66, R66, 0.25 ;  /* 0x3e80000042422820 */ /* 0x000fe20000400000 */
[----:B------:R-:W-:Y:S01]  /*86b0*/  @P2 FMUL R63, R63, 0.25 ;  /* 0x3e8000003f3f2820 */ /* 0x000fe20000400000 */
[----:B------:R-:W-:Y:S01]  /*86c0*/  @!P3 FMUL R43, R43, 16777216 ;  /* 0x4b8000002b2bb820 */ /* 0x000fe20000400000 */
[----:B------:R-:W-:Y:S01]  /*86d0*/  @P2 FMUL R62, R62, 0.25 ;  /* 0x3e8000003e3e2820 */ /* 0x000fe20000400000 */
[----:B------:R-:W-:Y:S01]  /*86e0*/  @P2 FMUL R59, R59, 0.25 ;  /* 0x3e8000003b3b2820 */ /* 0x000fe20000400000 */
[----:B------:R-:W-:Y:S01]  /*86f0*/  @P2 FMUL R58, R58, 0.25 ;  /* 0x3e8000003a3a2820 */ /* 0x000fe20000400000 */
[----:B------:R-:W-:Y:S01]  /*8700*/  @P2 FMUL R55, R55, 0.25 ;  /* 0x3e80000037372820 */ /* 0x000fe20000400000 */
[----:B------:R-:W-:Y:S01]  /*8710*/  @P2 FMUL R6, R6, 0.25 ;  /* 0x3e80000006062820 */ /* 0x000fe20000400000 */
[----:B------:R-:W-:Y:S01]  /*8720*/  @!P3 FMUL R67, R67, 16777216 ;  /* 0x4b8000004343b820 */ /* 0x000fe20000400000 */
[----:B------:R-:W-:Y:S01]  /*8730*/  @!P3 FMUL R66, R66, 16777216 ;  /* 0x4b8000004242b820 */ /* 0x000fe20000400000 */
[----:B------:R-:W-:Y:S01]  /*8740*/  @!P3 FMUL R63, R63, 16777216 ;  /* 0x4b8000003f3fb820 */ /* 0x000fe20000400000 */
[----:B------:R-:W-:Y:S01]  /*8750*/  @!P3 FMUL R62, R62, 16777216 ;  /* 0x4b8000003e3eb820 */ /* 0x000fe20000400000 */
[----:B------:R-:W-:Y:S01]  /*8760*/  @!P3 FMUL R59, R59, 16777216 ;  /* 0x4b8000003b3bb820 */ /* 0x000fe20000400000 */
[----:B------:R-:W-:Y:S01]  /*8770*/  @!P3 FMUL R58, R58, 16777216 ;  /* 0x4b8000003a3ab820 */ /* 0x000fe20000400000 */
[----:B------:R-:W-:Y:S01]  /*8780*/  @!P3 FMUL R55, R55, 16777216 ;  /* 0x4b8000003737b820 */ /* 0x000fe20000400000 */
[----:B------:R-:W-:Y:S01]  /*8790*/  @!P3 FMUL R6, R6, 16777216 ;  /* 0x4b8000000606b820 */ /* 0x000fe20000400000 */
[----:B0-----:R-:W-:Y:S01]  /*87a0*/  LOP3.LUT R3, R85, 0x3f, RZ, 0xc0, !PT ;  /* 0x0000003f55037812 */ /* 0x001fe200078ec0ff */
[----:B------:R-:W-:Y:S01]  /*87b0*/  @P1 FMUL R65, R65, 0.25 ;  /* 0x3e80000041411820 */ /* 0x000fe20000400000 */
[C---:B------:R-:W-:Y:S01]  /*87c0*/  LOP3.LUT R0, R85.reuse, 0x18, RZ, 0xc0, !PT ;  /* 0x0000001855007812 */ /* 0x040fe200078ec0ff */
[----:B------:R-:W-:Y:S01]  /*87d0*/  @P1 FMUL R64, R64, 0.25 ;  /* 0x3e80000040401820 */ /* 0x000fe20000400000 */
[----:B------:R-:W-:Y:S01]  /*87e0*/  LOP3.LUT R2, R85, 0xc0, RZ, 0xc0, !PT ;  /* 0x000000c055027812 */ /* 0x000fe200078ec0ff */
[----:B------:R-:W-:Y:S01]  /*87f0*/  @P1 FMUL R61, R61, 0.25 ;  /* 0x3e8000003d3d1820 */ /* 0x000fe20000400000 */
[----:B-1----:R-:W-:Y:S01]  /*8800*/  LOP3.LUT R5, R5, 0xff, RZ, 0xc0, !PT ;  /* 0x000000ff05057812 */ /* 0x002fe200078ec0ff */
[----:B------:R-:W-:Y:S01]  /*8810*/  IMAD R3, R0, 0x40, R3 ;  /* 0x0000004000037824 */ /* 0x000fe200078e0203 */
[----:B------:R-:W-:Y:S01]  /*8820*/  SHF.R.U32.HI R2, RZ, 0x1, R2 ;  /* 0x00000001ff027819 */ /* 0x000fe20000011602 */
[----:B------:R-:W-:Y:S01]  /*8830*/  @P1 FMUL R60, R60, 0.25 ;  /* 0x3e8000003c3c1820 */ /* 0x000fe20000400000 */
[C---:B------:R-:W-:Y:S01]  /*8840*/  FSETP.GEU.AND P3, PT, |R42|.reuse, 1.175494350822287508e-38, PT ;  /* 0x008000002a00780b */ /* 0x040fe20003f6e200 */
[----:B------:R-:W-:Y:S01]  /*8850*/  IMAD.SHL.U32 R3, R3, 0x4, RZ ;  /* 0x0000000403037824 */ /* 0x000fe200078e00ff */
[----:B------:R-:W-:Y:S01]  /*8860*/  ISETP.GE.U32.AND P0, PT, R5, 0x20, PT ;  /* 0x000000200500780c */ /* 0x000fe20003f06070 */
[C---:B------:R-:W-:Y:S01]  /*8870*/  FMUL R5, R42.reuse, 8388608 ;  /* 0x4b0000002a057820 */ /* 0x040fe20000400000 */
[----:B------:R-:W-:Y:S01]  /*8880*/  FSETP.GEU.AND P2, PT, R42, 1.175494350822287508e-38, PT ;  /* 0x008000002a00780b */ /* 0x000fe20003f4e000 */
[----:B------:R-:W-:Y:S01]  /*8890*/  @P1 FMUL R57, R57, 0.25 ;  /* 0x3e80000039391820 */ /* 0x000fe20000400000 */
[----:B------:R-:W-:Y:S01]  /*88a0*/  LOP3.LUT R2, R3, R2, RZ, 0x3c, !PT ;  /* 0x0000000203027212 */ /* 0x000fe200078e3cff */
[----:B------:R-:W-:Y:S01]  /*88b0*/  @P1 FMUL R56, R56, 0.25 ;  /* 0x3e80000038381820 */ /* 0x000fe20000400000 */
[----:B------:R-:W0:Y:S01]  /*88c0*/  MUFU.RCP R3, R43 ;  /* 0x0000002b00037308 */ /* 0x000e220000001000 */
[----:B------:R-:W-:Y:S01]  /*88d0*/  LOP3.LUT R7, R85, 0x3, RZ, 0xc0, !PT ;  /* 0x0000000355077812 */ /* 0x000fe200078ec0ff */
[----:B------:R-:W-:Y:S01]  /*88e0*/  @P1 FMUL R53, R53, 0.25 ;  /* 0x3e80000035351820 */ /* 0x000fe20000400000 */
[----:B------:R-:W-:Y:S01]  /*88f0*/  FSEL R5, R5, R42, !P2 ;  /* 0x0000002a05057208 */ /* 0x000fe20005000000 */
[----:B------:R-:W-:Y:S01]  /*8900*/  @P1 FMUL R42, R42, 0.25 ;  /* 0x3e8000002a2a1820 */ /* 0x000fe20000400000 */
[----:B------:R-:W-:Y:S01]  /*8910*/  LOP3.LUT R54, R85, 0xe0, RZ, 0xc0, !PT ;  /* 0x000000e055367812 */ /* 0x000fe200078ec0ff */
[----:B------:R-:W-:-:S02]  /*8920*/  IMAD.SHL.U32 R7, R7, 0x20, RZ ;  /* 0x0000002007077824 */ /* 0x000fc400078e00ff */
[----:B------:R-:W-:Y:S01]  /*8930*/  @P1 FMUL R14, R14, 0.25 ;  /* 0x3e8000000e0e1820 */ /* 0x000fe20000400000 */
[----:B------:R-:W-:Y:S01]  /*8940*/  @!P3 FMUL R42, R42, 16777216 ;  /* 0x4b8000002a2ab820 */ /* 0x000fe20000400000 */
[----:B------:R-:W-:Y:S01]  /*8950*/  VIADD R9, R4, 0xc0cafb0d ;  /* 0xc0cafb0d04097836 */ /* 0x000fe20000000000 */
[----:B------:R-:W-:Y:S01]  /*8960*/  FSETP.GT.AND P1, PT, |R16|, 8.50705917302346158658e+37, PT ;  /* 0x7e8000001000780b */ /* 0x000fe20003f24200 */
[----:B------:R-:W-:Y:S01]  /*8970*/  IMAD R54, R54, 0x8, R7 ;  /* 0x0000000836367824 */ /* 0x000fe200078e0207 */
[----:B------:R-:W-:Y:S01]  /*8980*/  FSEL R7, RZ, -23, P6 ;  /* 0xc1b80000ff077808 */ /* 0x000fe20003000000 */
[----:B------:R-:W1:Y:S01]  /*8990*/  MUFU.RCP R13, R42 ;  /* 0x0000002a000d7308 */ /* 0x000e620000001000 */
[C---:B------:R-:W-:Y:S01]  /*89a0*/  FSETP.GT.AND P6, PT, |R18|.reuse, 8.50705917302346158658e+37, PT ;  /* 0x7e8000001200780b */ /* 0x040fe20003fc4200 */
[C---:B------:R-:W-:Y:S01]  /*89b0*/  FMUL R11, R18.reuse, 8388608 ;  /* 0x4b000000120b7820 */ /* 0x040fe20000400000 */
[----:B------:R-:W-:Y:S01]  /*89c0*/  FSETP.GEU.AND P4, PT, R18, 1.175494350822287508e-38, PT ;  /* 0x008000001200780b */ /* 0x000fe20003f8e000 */
[----:B0-----:R-:W-:Y:S01]  /*89d0*/  FMUL R51, R3, R6 ;  /* 0x0000000603337220 */ /* 0x001fe20000400000 */
[----:B------:R-:W-:-:S02]  /*89e0*/  VIADD R6, R5, 0xc0cafb0d ;  /* 0xc0cafb0d05067836 */ /* 0x000fc40000000000 */
[C---:B------:R-:W-:Y:S01]  /*89f0*/  FMUL R34, R3.reuse, R67 ;  /* 0x0000004303227220 */ /* 0x040fe20000400000 */
[C---:B------:R-:W-:Y:S01]  /*8a00*/  FMUL R35, R3.reuse, R66 ;  /* 0x0000004203237220 */ /* 0x040fe20000400000 */
[C---:B------:R-:W-:Y:S01]  /*8a10*/  FMUL R38, R3.reuse, R63 ;  /* 0x0000003f03267220 */ /* 0x040fe20000400000 */
[C---:B------:R-:W-:Y:S01]  /*8a20*/  FMUL R43, R3.reuse, R62 ;  /* 0x0000003e032b7220 */ /* 0x040fe20000400000 */
[----:B------:R-:W-:Y:S01]  /*8a30*/  LOP3.LUT R8, R6, 0xff800000, RZ, 0xc0, !PT ;  /* 0xff80000006087812 */ /* 0x000fe200078ec0ff */
[C---:B------:R-:W-:Y:S01]  /*8a40*/  FMUL R44, R3.reuse, R59 ;  /* 0x0000003b032c7220 */ /* 0x040fe20000400000 */
[C---:B------:R-:W-:Y:S01]  /*8a50*/  FMUL R47, R3.reuse, R58 ;  /* 0x0000003a032f7220 */ /* 0x040fe20000400000 */
[----:B------:R-:W-:Y:S01]  /*8a60*/  FMUL R50, R3, R55 ;  /* 0x0000003703327220 */ /* 0x000fe20000400000 */
[----:B------:R-:W-:Y:S01]  /*8a70*/  FSEL R3, RZ, -23, P2 ;  /* 0xc1b80000ff037808 */ /* 0x000fe20001000000 */
[----:B------:R-:W-:Y:S01]  /*8a80*/  @!P3 FMUL R65, R65, 16777216 ;  /* 0x4b8000004141b820 */ /* 0x000fe20000400000 */
[----:B------:R-:W-:Y:S01]  /*8a90*/  I2FP.F32.S32 R10, R8 ;  /* 0x00000008000a7245 */ /* 0x000fe20000201400 */
[----:B------:R-:W-:Y:S01]  /*8aa0*/  @!P3 FMUL R64, R64, 16777216 ;  /* 0x4b8000004040b820 */ /* 0x000fe20000400000 */
[----:B------:R-:W-:Y:S01]  /*8ab0*/  @!P3 FMUL R61, R61, 16777216 ;  /* 0x4b8000003d3db820 */ /* 0x000fe20000400000 */
[----:B------:R-:W-:Y:S01]  /*8ac0*/  @!P3 FMUL R60, R60, 16777216 ;  /* 0x4b8000003c3cb820 */ /* 0x000fe20000400000 */
[----:B------:R-:W-:Y:S01]  /*8ad0*/  @!P3 FMUL R57, R57, 16777216 ;  /* 0x4b8000003939b820 */ /* 0x000fe20000400000 */
[----:B------:R-:W-:Y:S01]  /*8ae0*/  @!P3 FMUL R56, R56, 16777216 ;  /* 0x4b8000003838b820 */ /* 0x000fe20000400000 */
[----:B------:R-:W-:Y:S01]  /*8af0*/  @!P3 FMUL R53, R53, 16777216 ;  /* 0x4b8000003535b820 */ /* 0x000fe20000400000 */
[----:B------:R-:W-:Y:S01]  /*8b00*/  @!P3 FMUL R14, R14, 16777216 ;  /* 0x4b8000000e0eb820 */ /* 0x000fe20000400000 */
[----:B------:R-:W-:Y:S01]  /*8b10*/  FSETP.GEU.AND P3, PT, |R16|, 1.175494350822287508e-38, PT ;  /* 0x008000001000780b */ /* 0x000fe20003f6e200 */
[----:B------:R-:W-:Y:S01]  /*8b20*/  FFMA.FTZ R10, R10, 1.1920928955078125e-07, R3 ;  /* 0x340000000a0a7823 */ /* 0x000fe20000010003 */
[----:B------:R-:W-:Y:S01]  /*8b30*/  LOP3.LUT R9, R9, 0xff800000, RZ, 0xc0, !PT ;  /* 0xff80000009097812 */ /* 0x000fe200078ec0ff */
[----:B------:R-:W-:Y:S01]  /*8b40*/  FMUL R3, R16, 8388608 ;  /* 0x4b00000010037820 */ /* 0x000fe20000400000 */
[----:B------:R-:W-:Y:S01]  /*8b50*/  FSEL R6, R11, R18, !P4 ;  /* 0x000000120b067208 */ /* 0x000fe20006000000 */
[----:B------:R-:W-:Y:S01]  /*8b60*/  @P6 FMUL R18, R18, 0.25 ;  /* 0x3e80000012126820 */ /* 0x000fe20000400000 */
[----:B------:R-:W-:Y:S01]  /*8b70*/  FSETP.GEU.AND P2, PT, R16, 1.175494350822287508e-38, PT ;  /* 0x008000001000780b */ /* 0x000fe20003f4e000 */
[----:B-1----:R-:W-:Y:S01]  /*8b80*/  FMUL R49, R13, R56 ;  /* 0x000000380d317220 */ /* 0x002fe20000400000 */
[----:B------:R-:W-:Y:S01]  /*8b90*/  I2FP.F32.S32 R12, R9 ;  /* 0x00000009000c7245 */ /* 0x000fe20000201400 */
[----:B------:R-:W-:Y:S01]  /*8ba0*/  @!P5 FMUL R18, R18, 16777216 ;  /* 0x4b8000001212d820 */ /* 0x000fe20000400000 */
[----:B------:R-:W-:Y:S01]  /*8bb0*/  FSEL R56, R3, R16, !P2 ;  /* 0x0000001003387208 */ /* 0x000fe20005000000 */
[----:B------:R-:W-:Y:S01]  /*8bc0*/  @P1 FMUL R16, R16, 0.25 ;  /* 0x3e80000010101820 */ /* 0x000fe20000400000 */
[----:B------:R-:W-:Y:S01]  /*8bd0*/  @P6 FMUL R83, R83, 0.25 ;  /* 0x3e80000053536820 */ /* 0x000fe20000400000 */
[----:B------:R-:W-:Y:S01]  /*8be0*/  FFMA.FTZ R12, R12, 1.1920928955078125e-07, R7 ;  /* 0x340000000c0c7823 */ /* 0x000fe20000010007 */
[----:B------:R-:W-:Y:S01]  /*8bf0*/  @P6 FMUL R82, R82, 0.25 ;  /* 0x3e80000052526820 */ /* 0x000fe20000400000 */
[----:B------:R-:W0:Y:S01]  /*8c00*/  MUFU.RCP R7, R18 ;  /* 0x0000001200077308 */ /* 0x000e220000001000 */
[----:B------:R-:W-:Y:S01]  /*8c10*/  @!P3 FMUL R16, R16, 16777216 ;  /* 0x4b8000001010b820 */ /* 0x000fe20000400000 */
[----:B------:R-:W-:Y:S01]  /*8c20*/  @P6 FMUL R79, R79, 0.25 ;  /* 0x3e8000004f4f6820 */ /* 0x000fe20000400000 */
[----:B------:R-:W-:Y:S01]  /*8c30*/  @P6 FMUL R78, R78, 0.25 ;  /* 0x3e8000004e4e6820 */ /* 0x000fe20000400000 */
[----:B------:R-:W-:Y:S01]  /*8c40*/  @P6 FMUL R75, R75, 0.25 ;  /* 0x3e8000004b4b6820 */ /* 0x000fe20000400000 */
[----:B------:R-:W-:Y:S01]  /*8c50*/  @P6 FMUL R74, R74, 0.25 ;  /* 0x3e8000004a4a6820 */ /* 0x000fe20000400000 */
[----:B------:R-:W-:Y:S01]  /*8c60*/  @P6 FMUL R71, R71, 0.25 ;  /* 0x3e80000047476820 */ /* 0x000fe20000400000 */
[----:B------:R-:W-:Y:S01]  /*8c70*/  @P6 FMUL R70, R70, 0.25 ;  /* 0x3e80000046466820 */ /* 0x000fe20000400000 */
[----:B------:R-:W1:Y:S01]  /*8c80*/  MUFU.RCP R17, R16 ;  /* 0x0000001000117308 */ /* 0x000e620000001000 */
        /* <DEDUP_REMOVED lines=8> */
[----:B------:R-:W-:Y:S01]  /*8d10*/  @P1 FMUL R77, R77, 0.25 ;  /* 0x3e8000004d4d1820 */ /* 0x000fe20000400000 */
[----:B------:R-:W-:Y:S01]  /*8d20*/  @P1 FMUL R76, R76, 0.25 ;  /* 0x3e8000004c4c1820 */ /* 0x000fe20000400000 */
[C---:B0-----:R-:W-:Y:S01]  /*8d30*/  FMUL R18, R7.reuse, R83 ;  /* 0x0000005307127220 */ /* 0x041fe20000400000 */
[C---:B------:R-:W-:Y:S01]  /*8d40*/  FMUL R19, R7.reuse, R82 ;  /* 0x0000005207137220 */ /* 0x040fe20000400000 */
[C---:B------:R-:W-:Y:S01]  /*8d50*/  FMUL R22, R7.reuse, R79 ;  /* 0x0000004f07167220 */ /* 0x040fe20000400000 */
[C---:B------:R-:W-:Y:S01]  /*8d60*/  FMUL R23, R7.reuse, R78 ;  /* 0x0000004e07177220 */ /* 0x040fe20000400000 */
[C---:B------:R-:W-:Y:S01]  /*8d70*/  FMUL R26, R7.reuse, R75 ;  /* 0x0000004b071a7220 */ /* 0x040fe20000400000 */
[C---:B------:R-:W-:Y:S01]  /*8d80*/  FMUL R27, R7.reuse, R74 ;  /* 0x0000004a071b7220 */ /* 0x040fe20000400000 */
[C---:B------:R-:W-:Y:S01]  /*8d90*/  FMUL R30, R7.reuse, R71 ;  /* 0x00000047071e7220 */ /* 0x040fe20000400000 */
[----:B------:R-:W-:Y:S01]  /*8da0*/  FMUL R31, R7, R70 ;  /* 0x00000046071f7220 */ /* 0x000fe20000400000 */
[----:B------:R-:W-:-:S02]  /*8db0*/  VIADD R7, R56, 0xc0cafb0d ;  /* 0xc0cafb0d38077836 */ /* 0x000fc40000000000 */
[----:B------:R-:W-:Y:S01]  /*8dc0*/  FMUL R52, R13, R53 ;  /* 0x000000350d347220 */ /* 0x000fe20000400000 */
[----:B------:R-:W-:Y:S02]  /*8dd0*/  VIADD R11, R6, 0xc0cafb0d ;  /* 0xc0cafb0d060b7836 */ /* 0x000fe40000000000 */
[----:B------:R-:W-:Y:S01]  /*8de0*/  @P1 FMUL R73, R73, 0.25 ;  /* 0x3e80000049491820 */ /* 0x000fe20000400000 */
[----:B------:R-:W-:Y:S01]  /*8df0*/  @P1 FMUL R72, R72, 0.25 ;  /* 0x3e80000048481820 */ /* 0x000fe20000400000 */
[----:B------:R-:W-:Y:S01]  /*8e00*/  @!P3 FMUL R77, R77, 16777216 ;  /* 0x4b8000004d4db820 */ /* 0x000fe20000400000 */
[----:B------:R-:W-:Y:S01]  /*8e10*/  @!P3 FMUL R76, R76, 16777216 ;  /* 0x4b8000004c4cb820 */ /* 0x000fe20000400000 */
[C---:B------:R-:W-:Y:S01]  /*8e20*/  FMUL R42, R13.reuse, R61 ;  /* 0x0000003d0d2a7220 */ /* 0x040fe20000400000 */
[C---:B------:R-:W-:Y:S01]  /*8e30*/  FMUL R45, R13.reuse, R60 ;  /* 0x0000003c0d2d7220 */ /* 0x040fe20000400000 */
[C---:B------:R-:W-:Y:S01]  /*8e40*/  FMUL R46, R13.reuse, R57 ;  /* 0x000000390d2e7220 */ /* 0x040fe20000400000 */
[----:B------:R-:W-:Y:S01]  /*8e50*/  FMUL R53, R13, R14 ;  /* 0x0000000e0d357220 */ /* 0x000fe20000400000 */
[----:B------:R-:W-:Y:S01]  /*8e60*/  @P1 FMUL R69, R69, 0.25 ;  /* 0x3e80000045451820 */ /* 0x000fe20000400000 */
[----:B------:R-:W-:Y:S01]  /*8e70*/  @P1 FMUL R68, R68, 0.25 ;  /* 0x3e80000044441820 */ /* 0x000fe20000400000 */
[----:B------:R-:W-:Y:S01]  /*8e80*/  @P1 FMUL R81, R81, 0.25 ;  /* 0x3e80000051511820 */ /* 0x000fe20000400000 */
[----:B------:R-:W-:Y:S01]  /*8e90*/  @P1 FMUL R80, R80, 0.25 ;  /* 0x3e80000050501820 */ /* 0x000fe20000400000 */
[----:B------:R-:W-:Y:S01]  /*8ea0*/  @!P3 FMUL R73, R73, 16777216 ;  /* 0x4b8000004949b820 */ /* 0x000fe20000400000 */
[----:B------:R-:W-:Y:S01]  /*8eb0*/  @!P3 FMUL R72, R72, 16777216 ;  /* 0x4b8000004848b820 */ /* 0x000fe20000400000 */
[----:B------:R-:W-:Y:S01]  /*8ec0*/  LOP3.LUT R7, R7, 0xff800000, RZ, 0xc0, !PT ;  /* 0xff80000007077812 */ /* 0x000fe200078ec0ff */
[----:B-1----:R-:W-:Y:S01]  /*8ed0*/  FMUL R24, R17, R77 ;  /* 0x0000004d11187220 */ /* 0x002fe20000400000 */
[----:B------:R-:W-:Y:S01]  /*8ee0*/  LOP3.LUT R15, R11, 0xff800000, RZ, 0xc0, !PT ;  /* 0xff8000000b0f7812 */ /* 0x000fe200078ec0ff */
[----:B------:R-:W-:Y:S01]  /*8ef0*/  FMUL R25, R17, R76 ;  /* 0x0000004c11197220 */ /* 0x000fe20000400000 */
[----:B------:R-:W-:Y:S01]  /*8f00*/  F2FP.SATFINITE.E4M3.F32.PACK_AB_MERGE_C R52, R52, R53, RZ ;  /* 0x000000353434723e */ /* 0x000fe200048070ff */
[C---:B------:R-:W-:Y:S01]  /*8f10*/  FMUL R36, R13.reuse, R65 ;  /* 0x000000410d247220 */ /* 0x040fe20000400000 */
[----:B------:R-:W-:Y:S01]  /*8f20*/  F2FP.SATFINITE.E4M3.F32.PACK_AB_MERGE_C R50, R50, R51, RZ ;  /* 0x000000333232723e */ /* 0x000fe200048070ff */
[----:B------:R-:W-:Y:S01]  /*8f30*/  FMUL R37, R13, R64 ;  /* 0x000000400d257220 */ /* 0x000fe20000400000 */
[----:B------:R-:W-:Y:S01]  /*8f40*/  F2FP.SATFINITE.E4M3.F32.PACK_AB_MERGE_C R46, R46, R49, RZ ;  /* 0x000000312e2e723e */ /* 0x000fe200048070ff */
[----:B------:R-:W-:Y:S01]  /*8f50*/  @!P3 FMUL R69, R69, 16777216 ;  /* 0x4b8000004545b820 */ /* 0x000fe20000400000 */
[----:B------:R-:W-:Y:S01]  /*8f60*/  F2FP.SATFINITE.E4M3.F32.PACK_AB_MERGE_C R44, R44, R47, RZ ;  /* 0x0000002f2c2c723e */ /* 0x000fe200048070ff */
[----:B------:R-:W-:Y:S01]  /*8f70*/  @!P3 FMUL R68, R68, 16777216 ;  /* 0x4b8000004444b820 */ /* 0x000fe20000400000 */
[----:B------:R-:W-:Y:S01]  /*8f80*/  F2FP.SATFINITE.E4M3.F32.PACK_AB_MERGE_C R42, R42, R45, RZ ;  /* 0x0000002d2a2a723e */ /* 0x000fe200048070ff */
[----:B------:R-:W-:Y:S01]  /*8f90*/  @!P3 FMUL R81, R81, 16777216 ;  /* 0x4b8000005151b820 */ /* 0x000fe20000400000 */
[----:B------:R-:W-:Y:S01]  /*8fa0*/  F2FP.SATFINITE.E4M3.F32.PACK_AB_MERGE_C R38, R38, R43, RZ ;  /* 0x0000002b2626723e */ /* 0x000fe200048070ff */
[----:B------:R-:W-:Y:S01]  /*8fb0*/  @!P3 FMUL R80, R80, 16777216 ;  /* 0x4b8000005050b820 */ /* 0x000fe20000400000 */
[----:B------:R-:W-:Y:S01]  /*8fc0*/  FSEL R13, RZ, -23, P4 ;  /* 0xc1b80000ff0d7808 */ /* 0x000fe20002000000 */
[C---:B------:R-:W-:Y:S01]  /*8fd0*/  FMUL R28, R17.reuse, R73 ;  /* 0x00000049111c7220 */ /* 0x040fe20000400000 */
[----:B------:R-:W-:Y:S01]  /*8fe0*/  FSEL R3, RZ, -23, P2 ;  /* 0xc1b80000ff037808 */ /* 0x000fe20001000000 */
[C---:B------:R-:W-:Y:S01]  /*8ff0*/  FMUL R29, R17.reuse, R72 ;  /* 0x00000048111d7220 */ /* 0x040fe20000400000 */
[----:B------:R-:W-:Y:S01]  /*9000*/  I2FP.F32.S32 R14, R7 ;  /* 0x00000007000e7245 */ /* 0x000fe20000201400 */
[C---:B------:R-:W-:Y:S01]  /*9010*/  FMUL R32, R17.reuse, R69 ;  /* 0x0000004511207220 */ /* 0x040fe20000400000 */
[----:B------:R-:W-:Y:S01]  /*9020*/  I2FP.F32.S32 R16, R15 ;  /* 0x0000000f00107245 */ /* 0x000fe20000201400 */
[C---:B------:R-:W-:Y:S01]  /*9030*/  FMUL R33, R17.reuse, R68 ;  /* 0x0000004411217220 */ /* 0x040fe20000400000 */
[----:B------:R-:W-:Y:S01]  /*9040*/  F2FP.SATFINITE.E4M3.F32.PACK_AB_MERGE_C R30, R30, R31, RZ ;  /* 0x0000001f1e1e723e */ /* 0x000fe200048070ff */
[C---:B------:R-:W-:Y:S01]  /*9050*/  FMUL R20, R17.reuse, R81 ;  /* 0x0000005111147220 */ /* 0x040fe20000400000 */
[----:B------:R-:W-:Y:S01]  /*9060*/  F2FP.SATFINITE.E4M3.F32.PACK_AB_MERGE_C R24, R24, R25, RZ ;  /* 0x000000191818723e */ /* 0x000fe200048070ff */
[----:B------:R-:W-:Y:S01]  /*9070*/  FMUL R21, R17, R80 ;  /* 0x0000005011157220 */ /* 0x000fe20000400000 */
[----:B------:R-:W-:Y:S01]  /*9080*/  LOP3.LUT R52, R52, 0xffff, RZ, 0xc0, !PT ;  /* 0x0000ffff34347812 */ /* 0x000fe200078ec0ff */
[----:B------:R-:W-:Y:S01]  /*9090*/  FFMA.FTZ R11, R14, 1.1920928955078125e-07, R3 ;  /* 0x340000000e0b7823 */ /* 0x000fe20000010003 */
[----:B------:R-:W-:Y:S01]  /*90a0*/  LOP3.LUT R50, R50, 0xffff, RZ, 0xc0, !PT ;  /* 0x0000ffff32327812 */ /* 0x000fe200078ec0ff */
[----:B------:R-:W-:Y:S01]  /*90b0*/  FFMA.FTZ R17, R16, 1.1920928955078125e-07, R13 ;  /* 0x3400000010117823 */ /* 0x000fe2000001000d */
[----:B------:R-:W-:Y:S01]  /*90c0*/  LOP3.LUT R42, R42, 0xffff, RZ, 0xc0, !PT ;  /* 0x0000ffff2a2a7812 */ /* 0x000fe200078ec0ff */
[----:B------:R-:W-:Y:S01]  /*90d0*/  IMAD.IADD R8, R5, 0x1, -R8 ;  /* 0x0000000105087824 */ /* 0x000fe200078e0a08 */
[----:B------:R-:W-:Y:S01]  /*90e0*/  LOP3.LUT R38, R38, 0xffff, RZ, 0xc0, !PT ;  /* 0x0000ffff26267812 */ /* 0x000fe200078ec0ff */
[----:B------:R-:W-:Y:S01]  /*90f0*/  IMAD.IADD R7, R56, 0x1, -R7 ;  /* 0x0000000138077824 */ /* 0x000fe200078e0a07 */
[----:B------:R-:W-:Y:S01]  /*9100*/  LOP3.LUT R25, R46, 0xffff, RZ, 0xc0, !PT ;  /* 0x0000ffff2e197812 */ /* 0x000fe200078ec0ff */
[----:B------:R-:W-:Y:S01]  /*9110*/  FADD R8, R8, -1 ;  /* 0xbf80000008087421 */ /* 0x000fe20000000000 */
[----:B------:R-:W-:Y:S01]  /*9120*/  LOP3.LUT R31, R44, 0xffff, RZ, 0xc0, !PT ;  /* 0x0000ffff2c1f7812 */ /* 0x000fe200078ec0ff */
[----:B------:R-:W-:Y:S01]  /*9130*/  IMAD.IADD R9, R4, 0x1, -R9 ;  /* 0x0000000104097824 */ /* 0x000fe200078e0a09 */
[----:B------:R-:W-:Y:S01]  /*9140*/  F2FP.SATFINITE.E4M3.F32.PACK_AB_MERGE_C R28, R28, R29, RZ ;  /* 0x0000001d1c1c723e */ /* 0x000fe200048070ff */
[----:B------:R-:W-:Y:S01]  /*9150*/  IMAD.IADD R15, R6, 0x1, -R15 ;  /* 0x00000001060f7824 */ /* 0x000fe200078e0a0f */
[----:B------:R-:W-:Y:S01]  /*9160*/  F2FP.SATFINITE.E4M3.F32.PACK_AB_MERGE_C R26, R26, R27, RZ ;  /* 0x0000001b1a1a723e */ /* 0x000fe200048070ff */
[----:B------:R-:W-:Y:S01]  /*9170*/  FADD R9, R9, -1 ;  /* 0xbf80000009097421 */ /* 0x000fe20000000000 */
[----:B------:R-:W-:Y:S01]  /*9180*/  F2FP.SATFINITE.E4M3.F32.PACK_AB_MERGE_C R22, R22, R23, RZ ;  /* 0x000000171616723e */ /* 0x000fe200048070ff */
[----:B------:R-:W-:Y:S01]  /*9190*/  FADD R15, R15, -1 ;  /* 0xbf8000000f0f7421 */ /* 0x000fe20000000000 */
[--C-:B------:R-:W-:Y:S01]  /*91a0*/  PRMT R14, R42, 0x3340, R1.reuse ;  /* 0x000033402a0e7816 */ /* 0x100fe20000000001 */
[----:B------:R-:W0:Y:S01]  /*91b0*/  LDC R84, c[0x0][0x3e8] ;  /* 0x0000fa00ff547b82 */ /* 0x000e220000000800 */
[----:B------:R-:W-:Y:S01]  /*91c0*/  PRMT R16, R38, 0x3340, R1 ;  /* 0x0000334026107816 */ /* 0x000fe20000000001 */
[----:B------:R-:W1:Y:S01]  /*91d0*/  S2R R88, SR_CTAID.X ;  /* 0x0000000000587919 */ /* 0x000e620000002500 */
[----:B------:R-:W-:Y:S01]  /*91e0*/  PRMT R3, R52, 0x3340, R25 ;  /* 0x0000334034037816 */ /* 0x000fe20000000019 */
[----:B------:R-:W2:Y:S01]  /*91f0*/  LDCU.64 UR8, c[0x0][0x3e0] ;  /* 0x00007c00ff0877ac */ /* 0x000ea20008000a00 */
[----:B------:R-:W-:Y:S01]  /*9200*/  PRMT R13, R50, 0x3340, R31 ;  /* 0x00003340320d7816 */ /* 0x000fe2000000001f */
[----:B------:R-:W-:Y:S01]  /*9210*/  IMAD.SHL.U32 R66, R85, 0x10, RZ ;  /* 0x0000001055427824 */ /* 0x000fe200078e00ff */
[----:B------:R-:W-:Y:S01]  /*9220*/  F2FP.SATFINITE.E4M3.F32.PACK_AB_MERGE_C R32, R32, R33, RZ ;  /* 0x000000212020723e */ /* 0x000fe200048070ff */
[----:B------:R-:W3:Y:S01]  /*9230*/  LDC.64 R72, c[0x0][0x398] ;  /* 0x0000e600ff487b82 */ /* 0x000ee20000000a00 */
[----:B------:R-:W-:-:S02]  /*9240*/  F2FP.SATFINITE.E4M3.F32.PACK_AB_MERGE_C R34, R34, R35, RZ ;  /* 0x000000232222723e */ /* 0x000fc400048070ff */
[----:B------:R-:W-:Y:S02]  /*9250*/  LOP3.LUT R33, R28, 0xffff, RZ, 0xc0, !PT ;  /* 0x0000ffff1c217812 */ /* 0x000fe400078ec0ff */
[----:B------:R-:W-:Y:S02]  /*9260*/  PRMT R23, R3, 0x5410, R14 ;  /* 0x0000541003177816 */ /* 0x000fe4000000000e */
[----:B------:R-:W-:Y:S02]  /*9270*/  PRMT R27, R13, 0x5410, R16 ;  /* 0x000054100d1b7816 */ /* 0x000fe40000000010 */
[----:B------:R-:W-:Y:S02]  /*9280*/  LOP3.LUT R30, R30, 0xffff, RZ, 0xc0, !PT ;  /* 0x0000ffff1e1e7812 */ /* 0x000fe400078ec0ff */
[----:B------:R-:W-:Y:S02]  /*9290*/  LOP3.LUT R35, R26, 0xffff, RZ, 0xc0, !PT ;  /* 0x0000ffff1a237812 */ /* 0x000fe400078ec0ff */
[----:B------:R-:W-:Y:S01]  /*92a0*/  LOP3.LUT R28, R22, 0xffff, RZ, 0xc0, !PT ;  /* 0x0000ffff161c7812 */ /* 0x000fe200078ec0ff */
[----:B--2---:R-:W-:Y:S01]  /*92b0*/  UIMAD UR8, UR11, UR8, URZ ;  /* 0x000000080b0872a4 */ /* 0x004fe2000f8e02ff */
[----:B------:R-:W-:-:S02]  /*92c0*/  SHF.R.U32.HI R3, RZ, 0x8, R52 ;  /* 0x00000008ff037819 */ /* 0x000fc40000011634 */
[----:B------:R-:W-:Y:S02]  /*92d0*/  SHF.R.U32.HI R13, RZ, 0x8, R25 ;  /* 0x00000008ff0d7819 */ /* 0x000fe40000011619 */
[----:B------:R-:W-:Y:S02]  /*92e0*/  LOP3.LUT R32, R32, 0xffff, RZ, 0xc0, !PT ;  /* 0x0000ffff20207812 */ /* 0x000fe400078ec0ff */
[----:B------:R-:W-:Y:S02]  /*92f0*/  LOP3.LUT R24, R24, 0xffff, RZ, 0xc0, !PT ;  /* 0x0000ffff18187812 */ /* 0x000fe400078ec0ff */
[----:B------:R-:W-:Y:S02]  /*9300*/  SHF.R.U32.HI R14, RZ, 0x8, R42 ;  /* 0x00000008ff0e7819 */ /* 0x000fe4000001162a */
[----:B------:R-:W-:Y:S01]  /*9310*/  F2FP.SATFINITE.E4M3.F32.PACK_AB_MERGE_C R20, R20, R21, RZ ;  /* 0x000000151414723e */ /* 0x000fe200048070ff */
[----:B-1----:R-:W-:Y:S01]  /*9320*/  IMAD.SHL.U32 R88, R88, 0x20, RZ ;  /* 0x0000002058587824 */ /* 0x002fe200078e00ff */
[----:B------:R-:W-:-:S02]  /*9330*/  PRMT R25, R28, 0x3340, R1 ;  /* 0x000033401c197816 */ /* 0x000fc40000000001 */
[----:B------:R-:W-:Y:S02]  /*9340*/  PRMT R22, R30, 0x3340, R35 ;  /* 0x000033401e167816 */ /* 0x000fe40000000023 */
[----:B------:R-:W-:Y:S02]  /*9350*/  F2FP.SATFINITE.E4M3.F32.PACK_AB_MERGE_C R21, R18, R19, RZ ;  /* 0x000000131215723e */ /* 0x000fe400048070ff */
[----:B------:R-:W-:Y:S02]  /*9360*/  LOP3.LUT R13, R13, 0xffff, RZ, 0xc0, !PT ;  /* 0x0000ffff0d0d7812 */ /* 0x000fe400078ec0ff */
[----:B------:R-:W-:Y:S02]  /*9370*/  LOP3.LUT R16, R3, 0xffff, RZ, 0xc0, !PT ;  /* 0x0000ffff03107812 */ /* 0x000fe400078ec0ff */
[----:B------:R-:W-:Y:S02]  /*9380*/  PRMT R19, R24, 0x3340, R1 ;  /* 0x0000334018137816 */ /* 0x000fe40000000001 */
[----:B------:R-:W-:-:S02]  /*9390*/  PRMT R18, R32, 0x3340, R33 ;  /* 0x0000334020127816 */ /* 0x000fc40000000021 */
[----:B------:R-:W-:Y:S02]  /*93a0*/  LOP3.LUT R14, R14, 0xffff, RZ, 0xc0, !PT ;  /* 0x0000ffff0e0e7812 */ /* 0x000fe400078ec0ff */
[----:B------:R-:W-:Y:S02]  /*93b0*/  PRMT R26, R22, 0x5410, R25 ;  /* 0x00005410161a7816 */ /* 0x000fe40000000019 */
[----:B------:R-:W-:Y:S02]  /*93c0*/  PRMT R22, R16, 0x3340, R13 ;  /* 0x0000334010167816 */ /* 0x000fe4000000000d */
[----:B------:R-:W-:Y:S02]  /*93d0*/  SHF.R.U32.HI R3, RZ, 0x8, R50 ;  /* 0x00000008ff037819 */ /* 0x000fe40000011632 */
[----:B------:R-:W-:Y:S02]  /*93e0*/  PRMT R29, R18, 0x5410, R19 ;  /* 0x00005410121d7816 */ /* 0x000fe40000000013 */
[----:B------:R-:W-:-:S02]  /*93f0*/  PRMT R25, R14, 0x3340, R1 ;  /* 0x000033400e197816 */ /* 0x000fc40000000001 */
[----:B------:R-:W-:Y:S02]  /*9400*/  SHF.R.U32.HI R16, RZ, 0x8, R32 ;  /* 0x00000008ff107819 */ /* 0x000fe40000011620 */
[----:B------:R-:W-:Y:S02]  /*9410*/  SHF.R.U32.HI R13, RZ, 0x8, R31 ;  /* 0x00000008ff0d7819 */ /* 0x000fe4000001161f */
[----:B------:R-:W-:Y:S02]  /*9420*/  SHF.R.U32.HI R14, RZ, 0x8, R38 ;  /* 0x00000008ff0e7819 */ /* 0x000fe40000011626 */
[----:B------:R-:W-:Y:S02]  /*9430*/  SHF.R.U32.HI R19, RZ, 0x8, R24 ;  /* 0x00000008ff137819 */ /* 0x000fe40000011618 */
[----:B------:R-:W-:Y:S02]  /*9440*/  LOP3.LUT R24, R3, 0xffff, RZ, 0xc0, !PT ;  /* 0x0000ffff03187812 */ /* 0x000fe400078ec0ff */
[----:B------:R-:W-:-:S02]  /*9450*/  LOP3.LUT R3, R16, 0xffff, RZ, 0xc0, !PT ;  /* 0x0000ffff10037812 */ /* 0x000fc400078ec0ff */
[----:B------:R-:W-:Y:S02]  /*9460*/  SHF.R.U32.HI R18, RZ, 0x8, R33 ;  /* 0x00000008ff127819 */ /* 0x000fe40000011621 */
[----:B------:R-:W-:Y:S02]  /*9470*/  LOP3.LUT R13, R13, 0xffff, RZ, 0xc0, !PT ;  /* 0x0000ffff0d0d7812 */ /* 0x000fe400078ec0ff */
[----:B------:R-:W-:Y:S02]  /*9480*/  LOP3.LUT R14, R14, 0xffff, RZ, 0xc0, !PT ;  /* 0x0000ffff0e0e7812 */ /* 0x000fe400078ec0ff */
[----:B------:R-:W-:Y:S02]  /*9490*/  LOP3.LUT R16, R19, 0xffff, RZ, 0xc0, !PT ;  /* 0x0000ffff13107812 */ /* 0x000fe400078ec0ff */
[----:B------:R-:W-:Y:S02]  /*94a0*/  LOP3.LUT R18, R18, 0xffff, RZ, 0xc0, !PT ;  /* 0x0000ffff12127812 */ /* 0x000fe400078ec0ff */
[----:B------:R-:W-:-:S02]  /*94b0*/  PRMT R24, R24, 0x3340, R13 ;  /* 0x0000334018187816 */ /* 0x000fc4000000000d */
[--C-:B------:R-:W-:Y:S02]  /*94c0*/  PRMT R19, R14, 0x3340, R1.reuse ;  /* 0x000033400e137816 */ /* 0x100fe40000000001 */
[----:B------:R-:W-:Y:S02]  /*94d0*/  PRMT R31, R16, 0x3340, R1 ;  /* 0x00003340101f7816 */ /* 0x000fe40000000001 */
[----:B------:R-:W-:Y:S02]  /*94e0*/  SHF.R.U32.HI R14, RZ, 0x8, R35 ;  /* 0x00000008ff0e7819 */ /* 0x000fe40000011623 */
[----:B------:R-:W-:Y:S02]  /*94f0*/  SHF.R.U32.HI R13, RZ, 0x8, R30 ;  /* 0x00000008ff0d7819 */ /* 0x000fe4000001161e */
[----:B------:R-:W-:Y:S02]  /*9500*/  SHF.R.U32.HI R16, RZ, 0x8, R28 ;  /* 0x00000008ff107819 */ /* 0x000fe4000001161c */
[----:B------:R-:W-:-:S02]  /*9510*/  PRMT R18, R3, 0x3340, R18 ;  /* 0x0000334003127816 */ /* 0x000fc40000000012 */
[----:B------:R-:W-:Y:S02]  /*9520*/  LOP3.LUT R3, R85, 0x1c, RZ, 0xc0, !PT ;  /* 0x0000001c55037812 */ /* 0x000fe400078ec0ff */
[----:B------:R-:W-:Y:S02]  /*9530*/  LOP3.LUT R14, R14, 0xffff, RZ, 0xc0, !PT ;  /* 0x0000ffff0e0e7812 */ /* 0x000fe400078ec0ff */
[----:B------:R-:W-:Y:S01]  /*9540*/  LOP3.LUT R13, R13, 0xffff, RZ, 0xc0, !PT ;  /* 0x0000ffff0d0d7812 */ /* 0x000fe200078ec0ff */
[----:B------:R-:W-:Y:S01]  /*9550*/  IMAD.IADD R54, R3, 0x1, R54 ;  /* 0x0000000103367824 */ /* 0x000fe200078e0236 */
[----:B------:R-:W-:Y:S02]  /*9560*/  LOP3.LUT R16, R16, 0xffff, RZ, 0xc0, !PT ;  /* 0x0000ffff10107812 */ /* 0x000fe400078ec0ff */
[----:B------:R-:W-:Y:S02]  /*9570*/  F2FP.SATFINITE.E4M3.F32.PACK_AB_MERGE_C R36, R36, R37, RZ ;  /* 0x000000252424723e */ /* 0x000fe400048070ff */
[----:B------:R-:W-:-:S02]  /*9580*/  PRMT R13, R13, 0x3340, R14 ;  /* 0x000033400d0d7816 */ /* 0x000fc4000000000e */
[----:B------:R-:W-:Y:S02]  /*9590*/  PRMT R16, R16, 0x3340, R1 ;  /* 0x0000334010107816 */ /* 0x000fe40000000001 */
[----:B------:R-:W-:Y:S02]  /*95a0*/  LOP3.LUT R36, R36, 0xffff, RZ, 0xc0, !PT ;  /* 0x0000ffff24247812 */ /* 0x000fe400078ec0ff */
[----:B------:R-:W-:Y:S02]  /*95b0*/  PRMT R25, R22, 0x5410, R25 ;  /* 0x0000541016197816 */ /* 0x000fe40000000019 */
[----:B------:R-:W-:Y:S02]  /*95c0*/  LOP3.LUT R34, R34, 0xffff, RZ, 0xc0, !PT ;  /* 0x0000ffff22227812 */ /* 0x000fe400078ec0ff */
[----:B------:R-:W-:Y:S02]  /*95d0*/  PRMT R19, R24, 0x5410, R19 ;  /* 0x0000541018137816 */ /* 0x000fe40000000013 */
[----:B------:R-:W-:-:S02]  /*95e0*/  PRMT R31, R18, 0x5410, R31 ;  /* 0x00005410121f7816 */ /* 0x000fc4000000001f */
[----:B------:R-:W-:Y:S02]  /*95f0*/  PRMT R18, R13, 0x5410, R16 ;  /* 0x000054100d127816 */ /* 0x000fe40000000010 */
[----:B------:R-:W-:Y:S02]  /*9600*/  LOP3.LUT R21, R21, 0xffff, RZ, 0xc0, !PT ;  /* 0x0000ffff15157812 */ /* 0x000fe400078ec0ff */
[--C-:B------:R-:W-:Y:S02]  /*9610*/  PRMT R23, R23, 0x4210, R36.reuse ;  /* 0x0000421017177816 */ /* 0x100fe40000000024 */
[----:B------:R-:W-:Y:S02]  /*9620*/  PRMT R25, R25, 0x5210, R36 ;  /* 0x0000521019197816 */ /* 0x000fe40000000024 */
[--C-:B------:R-:W-:Y:S01]  /*9630*/  PRMT R14, R27, 0x4210, R34.reuse ;  /* 0x000042101b0e7816 */ /* 0x100fe20000000022 */
[----:B------:R-:W-:Y:S01]  /*9640*/  STS [R54+UR7], R23 ;  /* 0x0000001736007988 */ /* 0x000fe20008000807 */
[----:B------:R-:W-:-:S02]  /*9650*/  PRMT R34, R19, 0x5210, R34 ;  /* 0x0000521013227816 */ /* 0x000fc40000000022 */
[----:B------:R-:W-:Y:S01]  /*9660*/  LOP3.LUT R13, R54, 0x20, RZ, 0x3c, !PT ;  /* 0x00000020360d7812 */ /* 0x000fe200078e3cff */
[----:B------:R-:W-:Y:S01]  /*9670*/  STS [R54+UR7+0x80], R25 ;  /* 0x0000801936007988 */ /* 0x000fe20008000807 */
[----:B------:R-:W-:Y:S01]  /*9680*/  PRMT R33, R18, 0x5210, R21 ;  /* 0x0000521012217816 */ /* 0x000fe20000000015 */
[----:B------:R-:W-:Y:S01]  /*9690*/  IMAD.MOV.U32 R18, RZ, RZ, 0x3dc6b27f ;  /* 0x3dc6b27fff127424 */ /* 0x000fe200078e00ff */
[----:B------:R-:W-:Y:S01]  /*96a0*/  LOP3.LUT R20, R20, 0xffff, RZ, 0xc0, !PT ;  /* 0x0000ffff14147812 */ /* 0x000fe200078ec0ff */
[----:B------:R1:W-:Y:S01]  /*96b0*/  STS [R13+UR7+0x800], R14 ;  /* 0x0008000e0d007988 */ /* 0x0003e20008000807 */
[----:B------:R-:W-:Y:S02]  /*96c0*/  LOP3.LUT R16, R54, 0x40, RZ, 0x3c, !PT ;  /* 0x0000004036107812 */ /* 0x000fe400078e3cff */
[--C-:B------:R-:W-:Y:S01]  /*96d0*/  PRMT R29, R29, 0x4210, R20.reuse ;  /* 0x000042101d1d7816 */ /* 0x100fe20000000014 */
[----:B------:R2:W-:Y:S01]  /*96e0*/  STS [R13+UR7+0x880], R34 ;  /* 0x000880220d007988 */ /* 0x0005e20008000807 */
[----:B------:R-:W-:-:S02]  /*96f0*/  PRMT R31, R31, 0x5210, R20 ;  /* 0x000052101f1f7816 */ /* 0x000fc40000000014 */
[----:B------:R-:W-:Y:S01]  /*9700*/  ISETP.GE.U32.AND P6, PT, R4, 0x7f800000, PT ;  /* 0x7f8000000400780c */ /* 0x000fe20003fc6070 */
[----:B------:R-:W-:Y:S01]  /*9710*/  STS [R16+UR7+0x1000], R29 ;  /* 0x0010001d10007988 */ /* 0x000fe20008000807 */
[----:B------:R-:W-:Y:S01]  /*9720*/  ISETP.GE.U32.AND P5, PT, R6, 0x7f800000, PT ;  /* 0x7f8000000600780c */ /* 0x000fe20003fa6070 */
[-C--:B-1----:R-:W-:Y:S01]  /*9730*/  FFMA.FTZ R14, R9, R18.reuse, -0.16845393180847167969 ;  /* 0xbe2c7f30090e7423 */ /* 0x082fe20000010012 */
[----:B------:R-:W-:Y:S01]  /*9740*/  ISETP.GE.U32.AND P2, PT, R5, 0x7f800000, PT ;  /* 0x7f8000000500780c */ /* 0x000fe20003f46070 */
[----:B------:R1:W-:Y:S01]  /*9750*/  STS [R16+UR7+0x1080], R31 ;  /* 0x0010801f10007988 */ /* 0x0003e20008000807 */
[----:B------:R-:W-:Y:S01]  /*9760*/  ISETP.GE.U32.AND P1, PT, R56, 0x7f800000, PT ;  /* 0x7f8000003800780c */ /* 0x000fe20003f26070 */
[----:B--2---:R-:W-:Y:S01]  /*9770*/  FADD R13, R7, -1 ;  /* 0xbf800000070d7421 */ /* 0x004fe20000000000 */
[----:B------:R-:W-:Y:S01]  /*9780*/  FFMA.FTZ R7, R8, R18, -0.16845393180847167969 ;  /* 0xbe2c7f3008077423 */ /* 0x000fe20000010012 */
[----:B------:R-:W-:Y:S01]  /*9790*/  FFMA.FTZ R14, R9, R14, 0.1716887056827545166 ;  /* 0x3e2fcf2a090e7423 */ /* 0x000fe2000001000e */
[----:B------:R-:W-:-:S02]  /*97a0*/  PRMT R27, R26, 0x4210, R21 ;  /* 0x000042101a1b7816 */ /* 0x000fc40000000015 */
[C---:B------:R-:W-:Y:S01]  /*97b0*/  FFMA.FTZ R7, R8.reuse, R7, 0.1716887056827545166 ;  /* 0x3e2fcf2a08077423 */ /* 0x040fe20000010007 */
[----:B------:R-:W-:Y:S01]  /*97c0*/  FFMA.FTZ R14, R9, R14, -0.17900948226451873779 ;  /* 0xbe374e43090e7423 */ /* 0x000fe2000001000e */
[----:B------:R-:W-:Y:S01]  /*97d0*/  FSETP.NEU.AND P4, PT, R5, RZ, PT ;  /* 0x000000ff0500720b */ /* 0x000fe20003f8d000 */
[----:B-1----:R-:W-:Y:S01]  /*97e0*/  FFMA.FTZ R16, R13, R18, -0.16845393180847167969 ;  /* 0xbe2c7f300d107423 */ /* 0x002fe20000010012 */
[C---:B------:R-:W-:Y:S01]  /*97f0*/  FFMA.FTZ R7, R8.reuse, R7, -0.17900948226451873779 ;  /* 0xbe374e4308077423 */ /* 0x040fe20000010007 */
[----:B------:R-:W-:Y:S01]  /*9800*/  FFMA.FTZ R14, R9, R14, 0.20512372255325317383 ;  /* 0x3e520bf4090e7423 */ /* 0x000fe2000001000e */
[----:B------:R-:W-:Y:S01]  /*9810*/  FFMA.FTZ R18, R15, R18, -0.16845393180847167969 ;  /* 0xbe2c7f300f127423 */ /* 0x000fe20000010012 */
[----:B------:R-:W-:Y:S01]  /*9820*/  FFMA.FTZ R16, R13, R16, 0.1716887056827545166 ;  /* 0x3e2fcf2a0d107423 */ /* 0x000fe20000010010 */
[C---:B------:R-:W-:Y:S01]  /*9830*/  FFMA.FTZ R7, R8.reuse, R7, 0.20512372255325317383 ;  /* 0x3e520bf408077423 */ /* 0x040fe20000010007 */
[----:B------:R-:W-:Y:S01]  /*9840*/  FFMA.FTZ R14, R9, R14, -0.24046532809734344482 ;  /* 0xbe763c8b090e7423 */ /* 0x000fe2000001000e */
[----:B------:R-:W-:Y:S01]  /*9850*/  FFMA.FTZ R18, R15, R18, 0.1716887056827545166 ;  /* 0x3e2fcf2a0f127423 */ /* 0x000fe20000010012 */
[----:B------:R-:W-:Y:S01]  /*9860*/  FFMA.FTZ R16, R13, R16, -0.17900948226451873779 ;  /* 0xbe374e430d107423 */ /* 0x000fe20000010010 */
[C---:B------:R-:W-:Y:S01]  /*9870*/  FFMA.FTZ R7, R8.reuse, R7, -0.24046532809734344482 ;  /* 0xbe763c8b08077423 */ /* 0x040fe20000010007 */
[----:B------:R-:W-:Y:S01]  /*9880*/  FFMA.FTZ R14, R9, R14, 0.28857114911079406738 ;  /* 0x3e93bf99090e7423 */ /* 0x000fe2000001000e */
[----:B------:R-:W-:Y:S01]  /*9890*/  FFMA.FTZ R18, R15, R18, -0.17900948226451873779 ;  /* 0xbe374e430f127423 */ /* 0x000fe20000010012 */
[----:B------:R-:W-:Y:S01]  /*98a0*/  FFMA.FTZ R16, R13, R16, 0.20512372255325317383 ;  /* 0x3e520bf40d107423 */ /* 0x000fe20000010010 */
[C---:B------:R-:W-:Y:S01]  /*98b0*/  FFMA.FTZ R7, R8.reuse, R7, 0.28857114911079406738 ;  /* 0x3e93bf9908077423 */ /* 0x040fe20000010007 */
[----:B------:R-:W-:Y:S01]  /*98c0*/  FFMA.FTZ R14, R9, R14, -0.36067417263984680176 ;  /* 0xbeb8aa49090e7423 */ /* 0x000fe2000001000e */
[----:B------:R-:W-:Y:S01]  /*98d0*/  FFMA.FTZ R18, R15, R18, 0.20512372255325317383 ;  /* 0x3e520bf40f127423 */ /* 0x000fe20000010012 */
[----:B------:R-:W-:Y:S01]  /*98e0*/  FFMA.FTZ R16, R13, R16, -0.24046532809734344482 ;  /* 0xbe763c8b0d107423 */ /* 0x000fe20000010010 */
[C---:B------:R-:W-:Y:S01]  /*98f0*/  FFMA.FTZ R7, R8.reuse, R7, -0.36067417263984680176 ;  /* 0xbeb8aa4908077423 */ /* 0x040fe20000010007 */
[----:B------:R-:W-:Y:S01]  /*9900*/  FFMA.FTZ R14, R9, R14, 0.48089820146560668945 ;  /* 0x3ef6384a090e7423 */ /* 0x000fe2000001000e */
[----:B------:R-:W-:Y:S01]  /*9910*/  FFMA.FTZ R18, R15, R18, -0.24046532809734344482 ;  /* 0xbe763c8b0f127423 */ /* 0x000fe20000010012 */
[----:B------:R-:W-:Y:S01]  /*9920*/  FFMA.FTZ R16, R13, R16, 0.28857114911079406738 ;  /* 0x3e93bf990d107423 */ /* 0x000fe20000010010 */
[C---:B------:R-:W-:Y:S01]  /*9930*/  FFMA.FTZ R7, R8.reuse, R7, 0.48089820146560668945 ;  /* 0x3ef6384a08077423 */ /* 0x040fe20000010007 */
[----:B------:R-:W-:Y:S01]  /*9940*/  FFMA.FTZ R14, R9, R14, -0.72134751081466674805 ;  /* 0xbf38aa3b090e7423 */ /* 0x000fe2000001000e */
[----:B------:R-:W-:Y:S01]  /*9950*/  FFMA.FTZ R18, R15, R18, 0.28857114911079406738 ;  /* 0x3e93bf990f127423 */ /* 0x000fe20000010012 */
[----:B------:R-:W-:Y:S01]  /*9960*/  FFMA.FTZ R16, R13, R16, -0.36067417263984680176 ;  /* 0xbeb8aa490d107423 */ /* 0x000fe20000010010 */
[C---:B------:R-:W-:Y:S01]  /*9970*/  FFMA.FTZ R7, R8.reuse, R7, -0.72134751081466674805 ;  /* 0xbf38aa3b08077423 */ /* 0x040fe20000010007 */
[----:B------:R-:W-:Y:S01]  /*9980*/  FMUL R14, R9, R14 ;  /* 0x0000000e090e7220 */ /* 0x000fe20000400000 */
[----:B------:R-:W-:Y:S01]  /*9990*/  FFMA.FTZ R18, R15, R18, -0.36067417263984680176 ;  /* 0xbeb8aa490f127423 */ /* 0x000fe20000010012 */
[----:B------:R-:W-:Y:S01]  /*99a0*/  FFMA.FTZ R16, R13, R16, 0.48089820146560668945 ;  /* 0x3ef6384a0d107423 */ /* 0x000fe20000010010 */
[C---:B------:R-:W-:Y:S01]  /*99b0*/  FMUL R7, R8.reuse, R7 ;  /* 0x0000000708077220 */ /* 0x040fe20000400000 */
[----:B------:R-:W-:Y:S01]  /*99c0*/  FMUL R14, R9, R14 ;  /* 0x0000000e090e7220 */ /* 0x000fe20000400000 */
[----:B------:R-:W-:Y:S01]  /*99d0*/  FFMA.FTZ R18, R15, R18, 0.48089820146560668945 ;  /* 0x3ef6384a0f127423 */ /* 0x000fe20000010012 */
[----:B------:R-:W-:Y:S01]  /*99e0*/  FFMA.FTZ R16, R13, R16, -0.72134751081466674805 ;  /* 0xbf38aa3b0d107423 */ /* 0x000fe20000010010 */
[C---:B------:R-:W-:Y:S01]  /*99f0*/  FMUL R7, R8.reuse, R7 ;  /* 0x0000000708077220 */ /* 0x040fe20000400000 */
[----:B------:R-:W-:Y:S01]  /*9a00*/  FFMA.FTZ R9, R9, 1.4426950216293334961, R14 ;  /* 0x3fb8aa3b09097823 */ /* 0x000fe2000001000e */
[----:B------:R-:W-:Y:S01]  /*9a10*/  FFMA.FTZ R18, R15, R18, -0.72134751081466674805 ;  /* 0xbf38aa3b0f127423 */ /* 0x000fe20000010012 */
[C---:B------:R-:W-:Y:S01]  /*9a20*/  FMUL R16, R13.reuse, R16 ;  /* 0x000000100d107220 */ /* 0x040fe20000400000 */
[----:B------:R-:W-:Y:S01]  /*9a30*/  FFMA.FTZ R7, R8, 1.4426950216293334961, R7 ;  /* 0x3fb8aa3b08077823 */ /* 0x000fe20000010007 */
[----:B------:R-:W-:Y:S01]  /*9a40*/  SHF.R.U32.HI R8, RZ, 0x5, R85 ;  /* 0x00000005ff087819 */ /* 0x000fe20000011655 */
[----:B------:R-:W-:Y:S01]  /*9a50*/  FADD R49, R12, R9 ;  /* 0x000000090c317221 */ /* 0x000fe20000000000 */
[----:B------:R-:W-:Y:S01]  /*9a60*/  FMUL R16, R13, R16 ;  /* 0x000000100d107220 */ /* 0x000fe20000400000 */
[----:B------:R-:W-:Y:S01]  /*9a70*/  FADD R38, R10, R7 ;  /* 0x000000070a267221 */ /* 0x000fe20000000000 */
[----:B------:R-:W-:Y:S01]  /*9a80*/  SGXT.U32 R7, R8, 0x3 ;  /* 0x000000030807781a */ /* 0x000fe20000000000 */
[----:B------:R-:W-:Y:S01]  /*9a90*/  FMUL R18, R15, R18 ;  /* 0x000000120f127220 */ /* 0x000fe20000400000 */
[----:B------:R-:W-:Y:S01]  /*9aa0*/  FFMA.FTZ R16, R13, 1.4426950216293334961, R16 ;  /* 0x3fb8aa3b0d107823 */ /* 0x000fe20000010010 */
[----:B------:R-:W-:Y:S01]  /*9ab0*/  @P6 IMAD.MOV.U32 R13, RZ, RZ, 0x7f800000 ;  /* 0x7f800000ff0d6424 */ /* 0x000fe200078e00ff */
[----:B------:R-:W-:Y:S01]  /*9ac0*/  LOP3.LUT R54, R54, 0x60, RZ, 0x3c, !PT ;  /* 0x0000006036367812 */ /* 0x000fe200078e3cff */
[----:B0-----:R-:W-:-:S02]  /*9ad0*/  IMAD R7, R7, R84, RZ ;  /* 0x0000005407077224 */ /* 0x001fc400078e02ff */
[----:B------:R-:W-:Y:S01]  /*9ae0*/  FADD R74, R11, R16 ;  /* 0x000000100b4a7221 */ /* 0x000fe20000000000 */
[C---:B------:R-:W-:Y:S01]  /*9af0*/  FMUL R18, R15.reuse, R18 ;  /* 0x000000120f127220 */ /* 0x040fe20000400000 */
[----:B------:R-:W-:Y:S01]  /*9b00*/  @P6 FFMA.FTZ R49, R4, R13, +INF ;  /* 0x7f80000004316423 */ /* 0x000fe2000001000d */
[----:B------:R-:W-:Y:S01]  /*9b10*/  IMAD R9, R84, 0x8, R7 ;  /* 0x0000000854097824 */ /* 0x000fe200078e0207 */
[----:B------:R-:W-:Y:S01]  /*9b20*/  LOP3.LUT R88, R88, 0x1f, R85, 0xf8, !PT ;  /* 0x0000001f58587812 */ /* 0x000fe200078ef855 */
[----:B------:R-:W-:Y:S01]  /*9b30*/  FFMA.FTZ R18, R15, 1.4426950216293334961, R18 ;  /* 0x3fb8aa3b0f127823 */ /* 0x000fe20000010012 */
[----:B------:R-:W-:Y:S01]  /*9b40*/  @P5 IMAD.MOV.U32 R19, RZ, RZ, 0x7f800000 ;  /* 0x7f800000ff135424 */ /* 0x000fe200078e00ff */
[----:B------:R0:W-:Y:S01]  /*9b50*/  STS [R54+UR7+0x1800], R27 ;  /* 0x0018001b36007988 */ /* 0x0001e20008000807 */
[----:B------:R-:W-:Y:S02]  /*9b60*/  IMAD R11, R84, 0x8, R9 ;  /* 0x00000008540b7824 */ /* 0x000fe400078e0209 */
[----:B------:R-:W-:Y:S01]  /*9b70*/  FADD R75, R17, R18 ;  /* 0x00000012114b7221 */ /* 0x000fe20000000000 */
[----:B------:R-:W-:Y:S01]  /*9b80*/  @P5 FFMA.FTZ R75, R6, R19, +INF ;  /* 0x7f800000064b5423 */ /* 0x000fe20000010013 */
[----:B------:R-:W-:Y:S01]  /*9b90*/  @P2 IMAD.MOV.U32 R8, RZ, RZ, 0x7f800000 ;  /* 0x7f800000ff082424 */ /* 0x000fe200078e00ff */
[----:B------:R1:W-:Y:S01]  /*9ba0*/  STS [R54+UR7+0x1880], R33 ;  /* 0x0018802136007988 */ /* 0x0003e20008000807 */
[C---:B------:R-:W-:Y:S01]  /*9bb0*/  IMAD R13, R84.reuse, 0x8, R11 ;  /* 0x00000008540d7824 */ /* 0x040fe200078e020b */
[----:B------:R-:W-:Y:S03]  /*9bc0*/  BAR.SYNC.DEFER_BLOCKING 0x0 ;  /* 0x0000000000007b1d */ /* 0x000fe60000010000 */
[----:B------:R-:W-:-:S02]  /*9bd0*/  IMAD R15, R84, 0x8, R13 ;  /* 0x00000008540f7824 */ /* 0x000fc400078e020d */
[----:B------:R-:W-:Y:S01]  /*9be0*/  @P2 FFMA.FTZ R38, R5, R8, +INF ;  /* 0x7f80000005262423 */ /* 0x000fe20000010008 */
[----:B------:R-:W-:Y:S01]  /*9bf0*/  @P1 IMAD.MOV.U32 R5, RZ, RZ, 0x7f800000 ;  /* 0x7f800000ff051424 */ /* 0x000fe200078e00ff */
[----:B------:R-:W-:Y:S01]  /*9c00*/  FSETP.NEU.AND P3, PT, R4, RZ, PT ;  /* 0x000000ff0400720b */ /* 0x000fe20003f6d000 */
[----:B------:R-:W-:Y:S01]  /*9c10*/  IMAD R17, R84, 0x8, R15 ;  /* 0x0000000854117824 */ /* 0x000fe200078e020f */
[C---:B------:R-:W-:Y:S01]  /*9c20*/  FSETP.NEU.AND P2, PT, R56.reuse, RZ, PT ;  /* 0x000000ff3800720b */ /* 0x040fe20003f4d000 */
[----:B------:R-:W-:Y:S01]  /*9c30*/  @P1 FFMA.FTZ R74, R56, R5, +INF ;  /* 0x7f800000384a1423 */ /* 0x000fe20000010005 */
[----:B------:R-:W-:Y:S01]  /*9c40*/  IMAD R5, R88, UR9, RZ ;  /* 0x0000000958057c24 */ /* 0x000fe2000f8e02ff */
[----:B------:R-:W-:Y:S01]  /*9c50*/  USHF.R.S32.HI UR9, URZ, 0x1f, UR8 ;  /* 0x0000001fff097899 */ /* 0x000fe20008011408 */
[----:B------:R-:W-:Y:S01]  /*9c60*/  IMAD R19, R84, 0x8, R17 ;  /* 0x0000000854137824 */ /* 0x000fe200078e0211 */
[----:B------:R-:W-:Y:S02]  /*9c70*/  FSETP.NEU.AND P1, PT, R6, RZ, PT ;  /* 0x000000ff0600720b */ /* 0x000fe40003f2d000 */
[----:B---3--:R-:W-:Y:S01]  /*9c80*/  IADD3 R72, P5, P6, R5, UR8, R72 ;  /* 0x0000000805487c10 */ /* 0x008fe2000febe048 */
[----:B------:R-:W-:Y:S01]  /*9c90*/  IMAD R21, R84, 0x8, R19 ;  /* 0x0000000854157824 */ /* 0x000fe200078e0213 */
[----:B------:R-:W-:Y:S01]  /*9ca0*/  SHF.R.S32.HI R4, RZ, 0x1f, R5 ;  /* 0x0000001fff047819 */ /* 0x000fe20000011405 */
[----:B------:R-:W2:Y:S01]  /*9cb0*/  LDCU UR8, c[0x0][0x3ec] ;  /* 0x00007d80ff0877ac */ /* 0x000ea20008000800 */
[----:B------:R-:W-:Y:S01]  /*9cc0*/  LOP3.LUT R70, R66, 0x70, RZ, 0xc0, !PT ;  /* 0x0000007042467812 */ /* 0x000fe200078ec0ff */
[----:B------:R-:W-:Y:S01]  /*9cd0*/  IMAD R23, R84, 0x8, R21 ;  /* 0x0000000854177824 */ /* 0x000fe200078e0215 */
[----:B------:R-:W-:-:S02]  /*9ce0*/  IADD3.X R86, PT, PT, R4, UR9, R73, P5, P6 ;  /* 0x0000000904567c10 */ /* 0x000fc4000afec449 */
[-C--:B------:R-:W-:Y:S01]  /*9cf0*/  IADD3 R4, P6, PT, R7, R72.reuse, RZ ;  /* 0x0000004807047210 */ /* 0x080fe20007fde0ff */
[C---:B------:R-:W-:Y:S01]  /*9d00*/  IMAD R25, R84.reuse, 0x8, R23 ;  /* 0x0000000854197824 */ /* 0x040fe200078e0217 */
[----:B------:R-:W-:Y:S01]  /*9d10*/  IADD3 R6, P5, PT, R9, R72, RZ ;  /* 0x0000004809067210 */ /* 0x000fe20007fbe0ff */
[----:B------:R-:W3:Y:S01]  /*9d20*/  LDS R76, [R2+UR7] ;  /* 0x00000007024c7984 */ /* 0x000ee20008000800 */
[----:B------:R-:W-:Y:S01]  /*9d30*/  LEA.HI.X.SX32 R5, R7, R86, 0x1, P6 ;  /* 0x0000005607057211 */ /* 0x000fe200030f0eff */
[C---:B0-----:R-:W-:Y:S01]  /*9d40*/  IMAD R27, R84.reuse, 0x8, R25 ;  /* 0x00000008541b7824 */ /* 0x041fe200078e0219 */
[----:B------:R-:W-:Y:S01]  /*9d50*/  IADD3 R8, P6, PT, R11, R72, RZ ;  /* 0x000000480b087210 */ /* 0x000fe20007fde0ff */
[----:B------:R-:W0:Y:S01]  /*9d60*/  LDS R77, [R2+UR7+0x100] ;  /* 0x00010007024d7984 */ /* 0x000e220008000800 */
[----:B------:R-:W-:Y:S01]  /*9d70*/  LEA.HI.X.SX32 R7, R9, R86, 0x1, P5 ;  /* 0x0000005609077211 */ /* 0x000fe200028f0eff */
[C---:B------:R-:W-:Y:S01]  /*9d80*/  IMAD R29, R84.reuse, 0x8, R27 ;  /* 0x00000008541d7824 */ /* 0x040fe200078e021b */
[----:B------:R-:W-:Y:S01]  /*9d90*/  IADD3 R10, P5, PT, R13, R72, RZ ;  /* 0x000000480d0a7210 */ /* 0x000fe20007fbe0ff */
[----:B------:R-:W4:Y:S01]  /*9da0*/  LDS R78, [R2+UR7+0x200] ;  /* 0x00020007024e7984 */ /* 0x000f220008000800 */
[----:B------:R-:W-:Y:S01]  /*9db0*/  LEA.HI.X.SX32 R9, R11, R86, 0x1, P6 ;  /* 0x000000560b097211 */ /* 0x000fe200030f0eff */
[C---:B------:R-:W-:Y:S01]  /*9dc0*/  IMAD R31, R84.reuse, 0x8, R29 ;  /* 0x00000008541f7824 */ /* 0x040fe200078e021d */
[----:B------:R-:W-:Y:S01]  /*9dd0*/  IADD3 R12, P6, PT, R15, R72, RZ ;  /* 0x000000480f0c7210 */ /* 0x000fe20007fde0ff */
[----:B------:R-:W5:Y:S01]  /*9de0*/  LDS R79, [R2+UR7+0x300] ;  /* 0x00030007024f7984 */ /* 0x000f620008000800 */
[----:B------:R-:W-:Y:S01]  /*9df0*/  LEA.HI.X.SX32 R11, R13, R86, 0x1, P5 ;  /* 0x000000560d0b7211 */ /* 0x000fe200028f0eff */
[C---:B-1----:R-:W-:Y:S01]  /*9e00*/  IMAD R33, R84.reuse, 0x8, R31 ;  /* 0x0000000854217824 */ /* 0x042fe200078e021f */
[----:B------:R-:W-:Y:S01]  /*9e10*/  IADD3 R14, P5, PT, R17, R72, RZ ;  /* 0x00000048110e7210 */ /* 0x000fe20007fbe0ff */
[----:B------:R-:W1:Y:S01]  /*9e20*/  LDS R80, [R2+UR7+0x400] ;  /* 0x0004000702507984 */ /* 0x000e620008000800 */
[----:B------:R-:W-:Y:S01]  /*9e30*/  LEA.HI.X.SX32 R13, R15, R86, 0x1, P6 ;  /* 0x000000560f0d7211 */ /* 0x000fe200030f0eff */
[C---:B------:R-:W-:Y:S01]  /*9e40*/  IMAD R34, R84.reuse, 0x8, R33 ;  /* 0x0000000854227824 */ /* 0x040fe200078e0221 */
[----:B------:R-:W-:Y:S01]  /*9e50*/  IADD3 R16, P6, PT, R19, R72, RZ ;  /* 0x0000004813107210 */ /* 0x000fe20007fde0ff */
[----:B------:R-:W0:Y:S01]  /*9e60*/  LDS R81, [R2+UR7+0x500] ;  /* 0x0005000702517984 */ /* 0x000e220008000800 */
[----:B------:R-:W-:Y:S01]  /*9e70*/  LEA.HI.X.SX32 R15, R17, R86, 0x1, P5 ;  /* 0x00000056110f7211 */ /* 0x000fe200028f0eff */
[C---:B------:R-:W-:Y:S01]  /*9e80*/  IMAD R35, R84.reuse, 0x8, R34 ;  /* 0x0000000854237824 */ /* 0x040fe200078e0222 */
[----:B------:R-:W-:Y:S01]  /*9e90*/  IADD3 R18, P5, PT, R21, R72, RZ ;  /* 0x0000004815127210 */ /* 0x000fe20007fbe0ff */
[----:B------:R-:W0:Y:S01]  /*9ea0*/  LDS R82, [R2+UR7+0x600] ;  /* 0x0006000702527984 */ /* 0x000e220008000800 */
[----:B------:R-:W-:Y:S01]  /*9eb0*/  LEA.HI.X.SX32 R17, R19, R86, 0x1, P6 ;  /* 0x0000005613117211 */ /* 0x000fe200030f0eff */
[C---:B------:R-:W-:Y:S01]  /*9ec0*/  IMAD R37, R84.reuse, 0x8, R35 ;  /* 0x0000000854257824 */ /* 0x040fe200078e0223 */
[----:B------:R-:W-:Y:S01]  /*9ed0*/  IADD3 R20, P6, PT, R23, R72, RZ ;  /* 0x0000004817147210 */ /* 0x000fe20007fde0ff */
[----:B------:R0:W0:Y:S01]  /*9ee0*/  LDS R83, [R2+UR7+0x700] ;  /* 0x0007000702537984 */ /* 0x0000220008000800 */
[----:B------:R-:W-:Y:S01]  /*9ef0*/  LEA.HI.X.SX32 R19, R21, R86, 0x1, P5 ;  /* 0x0000005615137211 */ /* 0x000fe200028f0eff */
[----:B------:R-:W-:Y:S01]  /*9f00*/  IMAD R43, R84, 0x8, R37 ;  /* 0x00000008542b7824 */ /* 0x000fe200078e0225 */
[----:B------:R-:W-:Y:S01]  /*9f10*/  IADD3 R22, P5, PT, R25, R72, RZ ;  /* 0x0000004819167210 */ /* 0x000fe20007fbe0ff */
[----:B------:R-:W-:Y:S01]  /*9f20*/  VIADD R73, R70, UR7 ;  /* 0x0000000746497c36 */ /* 0x000fe20008000000 */
[----:B------:R-:W-:Y:S01]  /*9f30*/  LEA.HI.X.SX32 R21, R23, R86, 0x1, P6 ;  /* 0x0000005617157211 */ /* 0x000fe200030f0eff */
[C---:B------:R-:W-:Y:S01]  /*9f40*/  IMAD R45, R84.reuse, 0x8, R43 ;  /* 0x00000008542d7824 */ /* 0x040fe200078e022b */
[----:B------:R-:W-:Y:S01]  /*9f50*/  IADD3 R24, P6, PT, R27, R72, RZ ;  /* 0x000000481b187210 */ /* 0x000fe20007fde0ff */
[----:B--2---:R-:W-:Y:S01]  /*9f60*/  UIMAD UR8, UR11, UR8, URZ ;  /* 0x000000080b0872a4 */ /* 0x004fe2000f8e02ff */
[----:B------:R-:W-:Y:S01]  /*9f70*/  LEA.HI.X.SX32 R23, R25, R86, 0x1, P5 ;  /* 0x0000005619177211 */ /* 0x000fe200028f0eff */
[C---:B------:R-:W-:Y:S01]  /*9f80*/  IMAD R47, R84.reuse, 0x8, R45 ;  /* 0x00000008542f7824 */ /* 0x040fe200078e022d */
[----:B------:R-:W-:Y:S01]  /*9f90*/  IADD3 R26, P5, PT, R29, R72, RZ ;  /* 0x000000481d1a7210 */ /* 0x000fe20007fbe0ff */
[----:B------:R-:W-:Y:S01]  /*9fa0*/  USHF.L.U32 UR10, UR8, 0x2, URZ ;  /* 0x00000002080a7899 */ /* 0x000fe200080006ff */
[----:B------:R-:W-:Y:S01]  /*9fb0*/  LEA.HI.X.SX32 R25, R27, R86, 0x1, P6 ;  /* 0x000000561b197211 */ /* 0x000fe200030f0eff */
[C---:B------:R-:W-:Y:S01]  /*9fc0*/  IMAD R51, R84.reuse, 0x8, R47 ;  /* 0x0000000854337824 */ /* 0x040fe200078e022f */
[----:B------:R-:W-:Y:S01]  /*9fd0*/  IADD3 R28, P6, PT, R31, R72, RZ ;  /* 0x000000481f1c7210 */ /* 0x000fe20007fde0ff */
[----:B------:R-:W-:Y:S01]  /*9fe0*/  UIMAD.WIDE UR8, UR8, 0x4, URZ ;  /* 0x00000004080878a5 */ /* 0x000fe2000f8e02ff */
[----:B------:R-:W-:Y:S01]  /*9ff0*/  LEA.HI.X.SX32 R27, R29, R86, 0x1, P5 ;  /* 0x000000561d1b7211 */ /* 0x000fe200028f0eff */
[----:B------:R-:W-:Y:S01]  /*a000*/  IMAD R53, R84, 0x8, R51 ;  /* 0x0000000854357824 */ /* 0x000fe200078e0233 */
[----:B------:R-:W-:-:S02]  /*a010*/  IADD3 R30, P5, PT, R33, R72, RZ ;  /* 0x00000048211e7210 */ /* 0x000fc40007fbe0ff */
[----:B------:R-:W-:Y:S01]  /*a020*/  LEA.HI.X.SX32 R29, R31, R86, 0x1, P6 ;  /* 0x000000561f1d7211 */ /* 0x000fe200030f0eff */
[----:B------:R-:W-:Y:S01]  /*a030*/  IMAD R55, R84, 0x8, R53 ;  /* 0x0000000854377824 */ /* 0x000fe200078e0235 */
[----:B------:R-:W-:Y:S02]  /*a040*/  IADD3 R32, P6, PT, R34, R72, RZ ;  /* 0x0000004822207210 */ /* 0x000fe40007fde0ff */
[-C--:B------:R-:W-:Y:S01]  /*a050*/  LEA.HI.X.SX32 R31, R33, R86.reuse, 0x1, P5 ;  /* 0x00000056211f7211 */ /* 0x080fe200028f0eff */
[----:B------:R-:W-:Y:S01]  /*a060*/  IMAD R57, R84, 0x8, R55 ;  /* 0x0000000854397824 */ /* 0x000fe200078e0237 */
[----:B------:R-:W-:Y:S02]  /*a070*/  LEA.HI.X.SX32 R33, R34, R86, 0x1, P6 ;  /* 0x0000005622217211 */ /* 0x000fe400030f0eff */
[-C--:B------:R-:W-:Y:S01]  /*a080*/  IADD3 R34, P5, PT, R35, R72.reuse, RZ ;  /* 0x0000004823227210 */ /* 0x080fe20007fbe0ff */
[----:B------:R-:W-:Y:S01]  /*a090*/  IMAD R59, R84, 0x8, R57 ;  /* 0x00000008543b7824 */ /* 0x000fe200078e0239 */
[----:B------:R-:W-:-:S02]  /*a0a0*/  IADD3 R42, P6, PT, R43, R72, RZ ;  /* 0x000000482b2a7210 */ /* 0x000fc40007fde0ff */
[----:B------:R-:W-:Y:S01]  /*a0b0*/  LEA.HI.X.SX32 R35, R35, R86, 0x1, P5 ;  /* 0x0000005623237211 */ /* 0x000fe200028f0eff */
[C---:B------:R-:W-:Y:S01]  /*a0c0*/  IMAD R61, R84.reuse, 0x8, R59 ;  /* 0x00000008543d7824 */ /* 0x040fe200078e023b */
[----:B------:R-:W-:Y:S02]  /*a0d0*/  IADD3 R36, P5, PT, R37, R72, RZ ;  /* 0x0000004825247210 */ /* 0x000fe40007fbe0ff */
[-C--:B------:R-:W-:Y:S01]  /*a0e0*/  LEA.HI.X.SX32 R43, R43, R86.reuse, 0x1, P6 ;  /* 0x000000562b2b7211 */ /* 0x080fe200030f0eff */
[C---:B------:R-:W-:Y:S01]  /*a0f0*/  IMAD R63, R84.reuse, 0x8, R61 ;  /* 0x00000008543f7824 */ /* 0x040fe200078e023d */
[----:B------:R-:W-:Y:S02]  /*a100*/  LEA.HI.X.SX32 R37, R37, R86, 0x1, P5 ;  /* 0x0000005625257211 */ /* 0x000fe400028f0eff */
[-C--:B------:R-:W-:Y:S01]  /*a110*/  IADD3 R44, P5, PT, R45, R72.reuse, RZ ;  /* 0x000000482d2c7210 */ /* 0x080fe20007fbe0ff */
[----:B------:R-:W-:Y:S01]  /*a120*/  IMAD R65, R84, 0x8, R63 ;  /* 0x0000000854417824 */ /* 0x000fe200078e023f */
[----:B------:R-:W-:-:S02]  /*a130*/  IADD3 R46, P6, PT, R47, R72, RZ ;  /* 0x000000482f2e7210 */ /* 0x000fc40007fde0ff */
[-C--:B------:R-:W-:Y:S01]  /*a140*/  LEA.HI.X.SX32 R45, R45, R86.reuse, 0x1, P5 ;  /* 0x000000562d2d7211 */ /* 0x080fe200028f0eff */
[----:B------:R-:W-:Y:S01]  /*a150*/  IMAD R67, R84, 0x8, R65 ;  /* 0x0000000854437824 */ /* 0x000fe200078e0241 */
[----:B---3--:R-:W-:Y:S02]  /*a160*/  PRMT R85, R76, 0x7770, RZ ;  /* 0x000077704c557816 */ /* 0x008fe400000000ff */
[----:B------:R-:W-:Y:S01]  /*a170*/  LEA.HI.X.SX32 R47, R47, R86, 0x1, P6 ;  /* 0x000000562f2f7211 */ /* 0x000fe200030f0eff */
[C---:B------:R-:W-:Y:S01]  /*a180*/  IMAD R69, R84.reuse, 0x8, R67 ;  /* 0x0000000854457824 */ /* 0x040fe200078e0243 */
[-C--:B------:R-:W-:Y:S01]  /*a190*/  IADD3 R50, P5, PT, R51, R72.reuse, RZ ;  /* 0x0000004833327210 */ /* 0x080fe20007fbe0ff */
[----:B------:R2:W-:Y:S01]  /*a1a0*/  STG.E.U8 desc[UR12][R4.64], R85 ;  /* 0x0000005504007986 */ /* 0x0005e2000c10110c */
[----:B0-----:R-:W-:Y:S01]  /*a1b0*/  PRMT R87, R77, 0x7770, RZ ;  /* 0x000077704d577816 */ /* 0x001fe200000000ff */
[----:B------:R-:W-:Y:S01]  /*a1c0*/  IMAD R71, R84, 0x8, R69 ;  /* 0x0000000854477824 */ /* 0x000fe200078e0245 */
[----:B------:R-:W-:-:S02]  /*a1d0*/  IADD3 R52, P6, PT, R53, R72, RZ ;  /* 0x0000004835347210 */ /* 0x000fc40007fde0ff */
[----:B----4-:R-:W-:Y:S01]  /*a1e0*/  PRMT R89, R78, 0x7770, RZ ;  /* 0x000077704e597816 */ /* 0x010fe200000000ff */
[----:B------:R0:W-:Y:S01]  /*a1f0*/  STG.E.U8 desc[UR12][R6.64], R87 ;  /* 0x0000005706007986 */ /* 0x0001e2000c10110c */
[----:B-----5:R-:W-:Y:S01]  /*a200*/  PRMT R91, R79, 0x7770, RZ ;  /* 0x000077704f5b7816 */ /* 0x020fe200000000ff */
[----:B------:R-:W-:Y:S01]  /*a210*/  IMAD R2, R84, 0x8, R71 ;  /* 0x0000000854027824 */ /* 0x000fe200078e0247 */
[----:B-1----:R-:W-:Y:S01]  /*a220*/  PRMT R93, R80, 0x7770, RZ ;  /* 0x00007770505d7816 */ /* 0x002fe200000000ff */
[----:B------:R1:W-:Y:S01]  /*a230*/  STG.E.U8 desc[UR12][R8.64], R89 ;  /* 0x0000005908007986 */ /* 0x0003e2000c10110c */
[-C--:B------:R-:W-:Y:S02]  /*a240*/  LEA.HI.X.SX32 R51, R51, R86.reuse, 0x1, P5 ;  /* 0x0000005633337211 */ /* 0x080fe400028f0eff */
[----:B------:R-:W-:Y:S01]  /*a250*/  PRMT R95, R81, 0x7770, RZ ;  /* 0x00007770515f7816 */ /* 0x000fe200000000ff */
[----:B------:R3:W-:Y:S01]  /*a260*/  STG.E.U8 desc[UR12][R10.64], R91 ;  /* 0x0000005b0a007986 */ /* 0x0007e2000c10110c */
[----:B------:R-:W-:-:S02]  /*a270*/  LEA.HI.X.SX32 R53, R53, R86, 0x1, P6 ;  /* 0x0000005635357211 */ /* 0x000fc400030f0eff */
[-C--:B------:R-:W-:Y:S01]  /*a280*/  IADD3 R54, P5, PT, R55, R72.reuse, RZ ;  /* 0x0000004837367210 */ /* 0x080fe20007fbe0ff */
[----:B------:R4:W-:Y:S01]  /*a290*/  STG.E.U8 desc[UR12][R12.64], R93 ;  /* 0x0000005d0c007986 */ /* 0x0009e2000c10110c */
[----:B------:R-:W-:Y:S02]  /*a2a0*/  PRMT R97, R82, 0x7770, RZ ;  /* 0x0000777052617816 */ /* 0x000fe400000000ff */
[----:B------:R-:W-:Y:S01]  /*a2b0*/  IADD3 R56, P6, PT, R57, R72, RZ ;  /* 0x0000004839387210 */ /* 0x000fe20007fde0ff */
[----:B------:R5:W-:Y:S01]  /*a2c0*/  STG.E.U8 desc[UR12][R14.64], R95 ;  /* 0x0000005f0e007986 */ /* 0x000be2000c10110c */
[----:B--2---:R-:W-:Y:S02]  /*a2d0*/  PRMT R5, R83, 0x7770, RZ ;  /* 0x0000777053057816 */ /* 0x004fe400000000ff */
[----:B0-----:R-:W-:Y:S01]  /*a2e0*/  PRMT R7, R76, 0x7771, RZ ;  /* 0x000077714c077816 */ /* 0x001fe200000000ff */
[----:B------:R0:W-:Y:S01]  /*a2f0*/  STG.E.U8 desc[UR12][R16.64], R97 ;  /* 0x0000006110007986 */ /* 0x0001e2000c10110c */
[----:B-1----:R-:W-:-:S02]  /*a300*/  PRMT R9, R77, 0x7771, RZ ;  /* 0x000077714d097816 */ /* 0x002fc400000000ff */
[-C--:B------:R-:W-:Y:S01]  /*a310*/  LEA.HI.X.SX32 R55, R55, R86.reuse, 0x1, P5 ;  /* 0x0000005637377211 */ /* 0x080fe200028f0eff */
[----:B------:R1:W-:Y:S01]  /*a320*/  STG.E.U8 desc[UR12][R18.64], R5 ;  /* 0x0000000512007986 */ /* 0x0003e2000c10110c */
[----:B---3--:R-:W-:Y:S02]  /*a330*/  PRMT R11, R78, 0x7771, RZ ;  /* 0x000077714e0b7816 */ /* 0x008fe400000000ff */
[----:B------:R-:W-:Y:S01]  /*a340*/  LEA.HI.X.SX32 R57, R57, R86, 0x1, P6 ;  /* 0x0000005639397211 */ /* 0x000fe200030f0eff */
[----:B------:R2:W-:Y:S01]  /*a350*/  STG.E.U8 desc[UR12][R20.64], R7 ;  /* 0x0000000714007986 */ /* 0x0005e2000c10110c */
[-C--:B------:R-:W-:Y:S02]  /*a360*/  IADD3 R58, P5, PT, R59, R72.reuse, RZ ;  /* 0x000000483b3a7210 */ /* 0x080fe40007fbe0ff */
[----:B----4-:R-:W-:Y:S01]  /*a370*/  PRMT R13, R79, 0x7771, RZ ;  /* 0x000077714f0d7816 */ /* 0x010fe200000000ff */
[----:B------:R3:W-:Y:S01]  /*a380*/  STG.E.U8 desc[UR12][R22.64], R9 ;  /* 0x0000000916007986 */ /* 0x0007e2000c10110c */
[----:B------:R-:W-:-:S02]  /*a390*/  IADD3 R60, P6, PT, R61, R72, RZ ;  /* 0x000000483d3c7210 */ /* 0x000fc40007fde0ff */
[----:B-----5:R-:W-:Y:S01]  /*a3a0*/  PRMT R15, R80, 0x7771, RZ ;  /* 0x00007771500f7816 */ /* 0x020fe200000000ff */
[----:B------:R4:W-:Y:S01]  /*a3b0*/  STG.E.U8 desc[UR12][R24.64], R11 ;  /* 0x0000000b18007986 */ /* 0x0009e2000c10110c */
[----:B0-----:R-:W-:Y:S02]  /*a3c0*/  PRMT R17, R81, 0x7771, RZ ;  /* 0x0000777151117816 */ /* 0x001fe400000000ff */
[----:B-1----:R-:W-:Y:S01]  /*a3d0*/  PRMT R5, R82, 0x7771, RZ ;  /* 0x0000777152057816 */ /* 0x002fe200000000ff */
[----:B------:R0:W-:Y:S01]  /*a3e0*/  STG.E.U8 desc[UR12][R26.64], R13 ;  /* 0x0000000d1a007986 */ /* 0x0001e2000c10110c */
[-C--:B------:R-:W-:Y:S02]  /*a3f0*/  LEA.HI.X.SX32 R59, R59, R86.reuse, 0x1, P5 ;  /* 0x000000563b3b7211 */ /* 0x080fe400028f0eff */
[----:B--2---:R-:W-:Y:S01]  /*a400*/  PRMT R7, R83, 0x7771, RZ ;  /* 0x0000777153077816 */ /* 0x004fe200000000ff */
[----:B------:R1:W-:Y:S01]  /*a410*/  STG.E.U8 desc[UR12][R28.64], R15 ;  /* 0x0000000f1c007986 */ /* 0x0003e2000c10110c */
[----:B------:R-:W-:-:S02]  /*a420*/  LEA.HI.X.SX32 R61, R61, R86, 0x1, P6 ;  /* 0x000000563d3d7211 */ /* 0x000fc400030f0eff */
[-C--:B------:R-:W-:Y:S01]  /*a430*/  IADD3 R62, P5, PT, R63, R72.reuse, RZ ;  /* 0x000000483f3e7210 */ /* 0x080fe20007fbe0ff */
[----:B------:R2:W-:Y:S01]  /*a440*/  STG.E.U8 desc[UR12][R30.64], R17 ;  /* 0x000000111e007986 */ /* 0x0005e2000c10110c */
[----:B---3--:R-:W-:Y:S02]  /*a450*/  PRMT R9, R76, 0x7772, RZ ;  /* 0x000077724c097816 */ /* 0x008fe400000000ff */
[----:B------:R-:W-:Y:S01]  /*a460*/  IADD3 R64, P6, PT, R65, R72, RZ ;  /* 0x0000004841407210 */ /* 0x000fe20007fde0ff */
[----:B------:R3:W-:Y:S01]  /*a470*/  STG.E.U8 desc[UR12][R32.64], R5 ;  /* 0x0000000520007986 */ /* 0x0007e2000c10110c */
[----:B----4-:R-:W-:Y:S02]  /*a480*/  PRMT R11, R77, 0x7772, RZ ;  /* 0x000077724d0b7816 */ /* 0x010fe400000000ff */
[----:B0-----:R-:W-:Y:S01]  /*a490*/  PRMT R13, R78, 0x7772, RZ ;  /* 0x000077724e0d7816 */ /* 0x001fe200000000ff */
[----:B------:R0:W-:Y:S01]  /*a4a0*/  STG.E.U8 desc[UR12][R34.64], R7 ;  /* 0x0000000722007986 */ /* 0x0001e2000c10110c */
[----:B-1----:R-:W-:-:S02]  /*a4b0*/  PRMT R15, R79, 0x7772, RZ ;  /* 0x000077724f0f7816 */ /* 0x002fc400000000ff */
[-C--:B------:R-:W-:Y:S01]  /*a4c0*/  LEA.HI.X.SX32 R63, R63, R86.reuse, 0x1, P5 ;  /* 0x000000563f3f7211 */ /* 0x080fe200028f0eff */
[----:B------:R1:W-:Y:S01]  /*a4d0*/  STG.E.U8 desc[UR12][R36.64], R9 ;  /* 0x0000000924007986 */ /* 0x0003e2000c10110c */
[----:B--2---:R-:W-:Y:S02]  /*a4e0*/  PRMT R17, R80, 0x7772, RZ ;  /* 0x0000777250117816 */ /* 0x004fe400000000ff */
[----:B------:R-:W-:Y:S01]  /*a4f0*/  LEA.HI.X.SX32 R65, R65, R86, 0x1, P6 ;  /* 0x0000005641417211 */ /* 0x000fe200030f0eff */
[----:B------:R2:W-:Y:S01]  /*a500*/  STG.E.U8 desc[UR12][R42.64], R11 ;  /* 0x0000000b2a007986 */ /* 0x0005e2000c10110c */
[-C--:B------:R-:W-:Y:S02]  /*a510*/  IADD3 R66, P5, PT, R67, R72.reuse, RZ ;  /* 0x0000004843427210 */ /* 0x080fe40007fbe0ff */
[----:B---3--:R-:W-:Y:S01]  /*a520*/  PRMT R5, R81, 0x7772, RZ ;  /* 0x0000777251057816 */ /* 0x008fe200000000ff */
[----:B------:R3:W-:Y:S01]  /*a530*/  STG.E.U8 desc[UR12][R44.64], R13 ;  /* 0x0000000d2c007986 */ /* 0x0007e2000c10110c */
[----:B------:R-:W-:-:S02]  /*a540*/  IADD3 R68, P6, PT, R69, R72, RZ ;  /* 0x0000004845447210 */ /* 0x000fc40007fde0ff */
[----:B0-----:R-:W-:Y:S01]  /*a550*/  PRMT R7, R82, 0x7772, RZ ;  /* 0x0000777252077816 */ /* 0x001fe200000000ff */
[----:B------:R-:W-:Y:S01]  /*a560*/  STG.E.U8 desc[UR12][R46.64], R15 ;  /* 0x0000000f2e007986 */ /* 0x000fe2000c10110c */
[----:B-1----:R-:W-:Y:S02]  /*a570*/  PRMT R9, R83, 0x7772, RZ ;  /* 0x0000777253097816 */ /* 0x002fe400000000ff */
[-C--:B------:R-:W-:Y:S01]  /*a580*/  LEA.HI.X.SX32 R67, R67, R86.reuse, 0x1, P5 ;  /* 0x0000005643437211 */ /* 0x080fe200028f0eff */
[----:B------:R0:W-:Y:S01]  /*a590*/  STG.E.U8 desc[UR12][R50.64], R17 ;  /* 0x0000001132007986 */ /* 0x0001e2000c10110c */
[----:B--2---:R-:W-:Y:S02]  /*a5a0*/  PRMT R11, R76, 0x7773, RZ ;  /* 0x000077734c0b7816 */ /* 0x004fe400000000ff */
[----:B------:R-:W-:Y:S01]  /*a5b0*/  PRMT R77, R77, 0x7773, RZ ;  /* 0x000077734d4d7816 */ /* 0x000fe200000000ff */
[----:B------:R-:W-:Y:S01]  /*a5c0*/  STG.E.U8 desc[UR12][R52.64], R5 ;  /* 0x0000000534007986 */ /* 0x000fe2000c10110c */
[----:B------:R-:W-:-:S02]  /*a5d0*/  LEA.HI.X.SX32 R69, R69, R86, 0x1, P6 ;  /* 0x0000005645457211 */ /* 0x000fc400030f0eff */
[-C--:B------:R-:W-:Y:S01]  /*a5e0*/  IADD3 R70, P5, PT, R71, R72.reuse, RZ ;  /* 0x0000004847467210 */ /* 0x080fe20007fbe0ff */
[----:B------:R-:W-:Y:S01]  /*a5f0*/  STG.E.U8 desc[UR12][R54.64], R7 ;  /* 0x0000000736007986 */ /* 0x000fe2000c10110c */
[----:B---3--:R-:W-:Y:S02]  /*a600*/  PRMT R13, R78, 0x7773, RZ ;  /* 0x000077734e0d7816 */ /* 0x008fe400000000ff */
[----:B------:R-:W-:Y:S01]  /*a610*/  IADD3 R72, P6, PT, R2, R72, RZ ;  /* 0x0000004802487210 */ /* 0x000fe20007fde0ff */
[----:B------:R1:W-:Y:S01]  /*a620*/  STG.E.U8 desc[UR12][R56.64], R9 ;  /* 0x0000000938007986 */ /* 0x0003e2000c10110c */
[----:B------:R-:W-:Y:S01]  /*a630*/  PRMT R79, R79, 0x7773, RZ ;  /* 0x000077734f4f7816 */ /* 0x000fe200000000ff */
[----:B0-----:R-:W0:Y:S01]  /*a640*/  LDC.64 R16, c[0x0][0x3a0] ;  /* 0x0000e800ff107b82 */ /* 0x001e220000000a00 */
[----:B------:R-:W-:Y:S01]  /*a650*/  PRMT R15, R80, 0x7773, RZ ;  /* 0x00007773500f7816 */ /* 0x000fe200000000ff */
[----:B------:R2:W-:Y:S01]  /*a660*/  STG.E.U8 desc[UR12][R58.64], R11 ;  /* 0x0000000b3a007986 */ /* 0x0005e2000c10110c */
[----:B------:R-:W-:-:S02]  /*a670*/  PRMT R81, R81, 0x7773, RZ ;  /* 0x0000777351517816 */ /* 0x000fc400000000ff */
[----:B------:R-:W-:Y:S01]  /*a680*/  LEA.HI R84, R0, R73, RZ, 0x1f ;  /* 0x0000004900547211 */ /* 0x000fe200078ff8ff */
[----:B------:R3:W-:Y:S01]  /*a690*/  STG.E.U8 desc[UR12][R60.64], R77 ;  /* 0x0000004d3c007986 */ /* 0x0007e2000c10110c */
[-C--:B------:R-:W-:Y:S01]  /*a6a0*/  LEA.HI.X.SX32 R71, R71, R86.reuse, 0x1, P5 ;  /* 0x0000005647477211 */ /* 0x080fe200028f0eff */
[----:B------:R-:W-:Y:S01]  /*a6b0*/  IMAD.HI R0, R88, 0x4, RZ ;  /* 0x0000000458007827 */ /* 0x000fe200078e02ff */
[----:B------:R-:W-:Y:S01]  /*a6c0*/  LEA.HI.X.SX32 R73, R2, R86, 0x1, P6 ;  /* 0x0000005602497211 */ /* 0x000fe200030f0eff */
[----:B------:R3:W-:Y:S01]  /*a6d0*/  STG.E.U8 desc[UR12][R62.64], R13 ;  /* 0x0000000d3e007986 */ /* 0x0007e2000c10110c */
[----:B-1----:R-:W-:Y:S02]  /*a6e0*/  PRMT R9, R82, 0x7773, RZ ;  /* 0x0000777352097816 */ /* 0x002fe400000000ff */
[----:B------:R-:W-:Y:S01]  /*a6f0*/  PRMT R83, R83, 0x7773, RZ ;  /* 0x0000777353537816 */ /* 0x000fe200000000ff */
[----:B------:R3:W-:Y:S01]  /*a700*/  STG.E.U8 desc[UR12][R64.64], R79 ;  /* 0x0000004f40007986 */ /* 0x0007e2000c10110c */
[----:B------:R-:W-:Y:S01]  /*a710*/  FSEL R38, R38, -INF , P4 ;  /* 0xff80000026267808 */ /* 0x000fe20002000000 */
[----:B--2---:R-:W-:Y:S01]  /*a720*/  IMAD.SHL.U32 R11, R88, 0x4, RZ ;  /* 0x00000004580b7824 */ /* 0x004fe200078e00ff */
[----:B------:R-:W-:Y:S01]  /*a730*/  FSEL R49, R49, -INF , P3 ;  /* 0xff80000031317808 */ /* 0x000fe20001800000 */
[----:B------:R3:W-:Y:S01]  /*a740*/  STG.E.U8 desc[UR12][R66.64], R15 ;  /* 0x0000000f42007986 */ /* 0x0007e2000c10110c */
[----:B------:R-:W-:Y:S01]  /*a750*/  FSEL R74, R74, -INF , P2 ;  /* 0xff8000004a4a7808 */ /* 0x000fe20001000000 */
[----:B------:R-:W-:Y:S01]  /*a760*/  FFMA R4, R38, 0.69314718246459960938, R39 ;  /* 0x3f31721826047823 */ /* 0x000fe20000000027 */
[----:B------:R-:W-:Y:S01]  /*a770*/  FSEL R75, R75, -INF , P1 ;  /* 0xff8000004b4b7808 */ /* 0x000fe20000800000 */
[----:B------:R3:W-:Y:S01]  /*a780*/  STG.E.U8 desc[UR12][R68.64], R81 ;  /* 0x0000005144007986 */ /* 0x0007e2000c10110c */
[----:B------:R-:W-:Y:S01]  /*a790*/  FFMA R5, R49, 0.69314718246459960938, R40 ;  /* 0x3f31721831057823 */ /* 0x000fe20000000028 */
[----:B------:R-:W-:Y:S01]  /*a7a0*/  FFMA R6, R74, 0.69314718246459960938, R41 ;  /* 0x3f3172184a067823 */ /* 0x000fe20000000029 */
[----:B------:R-:W-:Y:S01]  /*a7b0*/  LEA R8, R3, UR7, 0x2 ;  /* 0x0000000703087c11 */ /* 0x000fe2000f8e10ff */
[----:B------:R3:W-:Y:S01]  /*a7c0*/  STG.E.U8 desc[UR12][R70.64], R9 ;  /* 0x0000000946007986 */ /* 0x0007e2000c10110c */
[----:B------:R-:W-:Y:S01]  /*a7d0*/  FFMA R7, R75, 0.69314718246459960938, R48 ;  /* 0x3f3172184b077823 */ /* 0x000fe20000000030 */
[----:B0-----:R-:W-:-:S02]  /*a7e0*/  IADD3 R2, P1, P2, R11, UR10, R16 ;  /* 0x0000000a0b027c10 */ /* 0x001fc4000fa3e010 */
[----:B------:R3:W-:Y:S02]  /*a7f0*/  STG.E.U8 desc[UR12][R72.64], R83 ;  /* 0x0000005348007986 */ /* 0x0007e4000c10110c */
[----:B------:R-:W-:Y:S01]  /*a800*/  IADD3.X R3, PT, PT, R0, UR9, R17, P1, P2 ;  /* 0x0000000900037c10 */ /* 0x000fe20008fe4411 */
[----:B------:R-:W-:Y:S06]  /*a810*/  BAR.SYNC.DEFER_BLOCKING 0x0 ;  /* 0x0000000000007b1d */ /* 0x000fec0000010000 */
[----:B------:R3:W-:Y:S02]  /*a820*/  STS.128 [R8], R4 ;  /* 0x0000000408007388 */ /* 0x0007e40000000c00 */
[----:B------:R-:W-:Y:S06]  /*a830*/  BAR.SYNC.DEFER_BLOCKING 0x0 ;  /* 0x0000000000007b1d */ /* 0x000fec0000010000 */
[----:B------:R-:W-:Y:S05]  /*a840*/  @P0 EXIT ;  /* 0x000000000000094d */ /* 0x000fea0003800000 */
[----:B---3--:R-:W0:Y:S04]  /*a850*/  LDS R5, [R84] ;  /* 0x0000000054057984 */ /* 0x008e280000000800 */
[----:B0-----:R-:W-:Y:S01]  /*a860*/  STG.E desc[UR12][R2.64], R5 ;  /* 0x0000000502007986 */ /* 0x001fe2000c10190c */
[----:B------:R-:W-:Y:S05]  /*a870*/  EXIT ;  /* 0x000000000000794d */ /* 0x000fea0003800000 */
.L_x_10:
[----:B------:R-:W-:-:S00]  /*a880*/  BRA `(.L_x_10) ;  /* 0xfffffffc00fc7947 */ /* 0x000fc0000383ffff */
[----:B------:R-:W-:-:S00]  /*a890*/  NOP ;  /* 0x0000000000007918 */ /* 0x000fc00000000000 */
        /* <DEDUP_REMOVED lines=14> */
.L_x_11:


//--------------------- .nv.global.init           --------------------------
	.section	.nv.global.init,"aw",@progbits
.nv.global.init:
	.type		_$_str,@object
	.size		_$_str,(.L_0 - _$_str)
_$_str:
        /*0000*/ 	.byte	0x5f, 0x5f, 0x43, 0x55, 0x44, 0x41, 0x5f, 0x46, 0x54, 0x5a, 0x00
.L_0:


//--------------------- .nv.shared.attn_fwd       --------------------------
	.section	.nv.shared.attn_fwd,"aw",@nobits
	.sectionflags	@""
	.align	16
	.zero		1024


//--------------------- .nv.shared.reserved.0     --------------------------
	.section	.nv.shared.reserved.0,"aw",@nobits
	.weak		__nv_reservedSMEM_offset_0_alias
	.size		__nv_reservedSMEM_offset_0_alias, 0, 64
	.other		__nv_reservedSMEM_offset_0_alias,@"STO_CUDA_RESERVED_SHARED STV_DEFAULT"
__nv_reservedSMEM_offset_0_alias:
	.zero		0
	.zero		64


//--------------------- .nv.constant0.attn_fwd    --------------------------
	.section	.nv.constant0.attn_fwd,"a",@progbits
	.sectionflags	@""
	.align	4
.nv.constant0.attn_fwd:
	.zero		1032


//--------------------- SYMBOLS --------------------------

	.type		.nv.reservedSmem.offset0,@object
	.size		.nv.reservedSmem.offset0,0x4
	.type		.nv.reservedSmem.cap,@object
	.size		.nv.reservedSmem.cap,0x4
